//
// Generated by NVIDIA NVVM Compiler
//
// Compiler Build ID: CL-36424714
// Cuda compilation tools, release 13.0, V13.0.88
// Based on NVVM 20.0.0
//

.version 9.0
.target sm_100
.address_size 64

	// .globl	_Z9propagateiiPKdS0_S0_PdS1_

.visible .entry _Z9propagateiiPKdS0_S0_PdS1_(
	.param .u32 _Z9propagateiiPKdS0_S0_PdS1__param_0,
	.param .u32 _Z9propagateiiPKdS0_S0_PdS1__param_1,
	.param .u64 .ptr .align 1 _Z9propagateiiPKdS0_S0_PdS1__param_2,
	.param .u64 .ptr .align 1 _Z9propagateiiPKdS0_S0_PdS1__param_3,
	.param .u64 .ptr .align 1 _Z9propagateiiPKdS0_S0_PdS1__param_4,
	.param .u64 .ptr .align 1 _Z9propagateiiPKdS0_S0_PdS1__param_5,
	.param .u64 .ptr .align 1 _Z9propagateiiPKdS0_S0_PdS1__param_6
)
{
	.reg .pred 	%p<14>;
	.reg .b32 	%r<65>;
	.reg .b32 	%f<3>;
	.reg .b64 	%rd<33>;
	.reg .b64 	%fd<142>;

	ld.param.u32 	%r35, [_Z9propagateiiPKdS0_S0_PdS1__param_0];
	ld.param.u32 	%r36, [_Z9propagateiiPKdS0_S0_PdS1__param_1];
	ld.param.u64 	%rd6, [_Z9propagateiiPKdS0_S0_PdS1__param_2];
	ld.param.u64 	%rd7, [_Z9propagateiiPKdS0_S0_PdS1__param_3];
	ld.param.u64 	%rd4, [_Z9propagateiiPKdS0_S0_PdS1__param_5];
	ld.param.u64 	%rd5, [_Z9propagateiiPKdS0_S0_PdS1__param_6];
	cvta.to.global.u64 	%rd1, %rd7;
	cvta.to.global.u64 	%rd2, %rd6;
	mov.u32 	%r1, %ctaid.x;
	mov.u32 	%r2, %ctaid.y;
	mov.u32 	%r3, %nctaid.y;
	mul.lo.s32 	%r37, %r36, %r35;
	setp.lt.s32 	%p1, %r36, 0;
	selp.b32 	%r4, 0, %r37, %p1;
	setp.lt.s32 	%p2, %r35, 1;
	mov.f64 	%fd140, 0d0000000000000000;
	@%p2 bra 	$L__BB0_13;
	mad.lo.s32 	%r39, %r1, %r3, %r2;
	mul.lo.s32 	%r5, %r39, %r35;
	and.b32  	%r6, %r35, 15;
	setp.lt.u32 	%p3, %r35, 16;
	mov.f64 	%fd140, 0d0000000000000000;
	mov.b32 	%r60, 0;
	@%p3 bra 	$L__BB0_4;
	and.b32  	%r60, %r35, 2147483632;
	neg.s32 	%r58, %r60;
	mov.f64 	%fd140, 0d0000000000000000;
	mov.u32 	%r56, %r5;
	mov.u32 	%r57, %r4;
$L__BB0_3:
	.pragma "nounroll";
	mul.wide.s32 	%rd8, %r57, 8;
	add.s64 	%rd9, %rd2, %rd8;
	mul.wide.s32 	%rd10, %r56, 8;
	add.s64 	%rd11, %rd1, %rd10;
	ld.global.nc.f64 	%fd23, [%rd9];
	ld.global.nc.f64 	%fd24, [%rd11];
	fma.rn.f64 	%fd25, %fd23, %fd24, %fd140;
	ld.global.nc.f64 	%fd26, [%rd9+8];
	ld.global.nc.f64 	%fd27, [%rd11+8];
	fma.rn.f64 	%fd28, %fd26, %fd27, %fd25;
	ld.global.nc.f64 	%fd29, [%rd9+16];
	ld.global.nc.f64 	%fd30, [%rd11+16];
	fma.rn.f64 	%fd31, %fd29, %fd30, %fd28;
	ld.global.nc.f64 	%fd32, [%rd9+24];
	ld.global.nc.f64 	%fd33, [%rd11+24];
	fma.rn.f64 	%fd34, %fd32, %fd33, %fd31;
	ld.global.nc.f64 	%fd35, [%rd9+32];
	ld.global.nc.f64 	%fd36, [%rd11+32];
	fma.rn.f64 	%fd37, %fd35, %fd36, %fd34;
	ld.global.nc.f64 	%fd38, [%rd9+40];
	ld.global.nc.f64 	%fd39, [%rd11+40];
	fma.rn.f64 	%fd40, %fd38, %fd39, %fd37;
	ld.global.nc.f64 	%fd41, [%rd9+48];
	ld.global.nc.f64 	%fd42, [%rd11+48];
	fma.rn.f64 	%fd43, %fd41, %fd42, %fd40;
	ld.global.nc.f64 	%fd44, [%rd9+56];
	ld.global.nc.f64 	%fd45, [%rd11+56];
	fma.rn.f64 	%fd46, %fd44, %fd45, %fd43;
	ld.global.nc.f64 	%fd47, [%rd9+64];
	ld.global.nc.f64 	%fd48, [%rd11+64];
	fma.rn.f64 	%fd49, %fd47, %fd48, %fd46;
	ld.global.nc.f64 	%fd50, [%rd9+72];
	ld.global.nc.f64 	%fd51, [%rd11+72];
	fma.rn.f64 	%fd52, %fd50, %fd51, %fd49;
	ld.global.nc.f64 	%fd53, [%rd9+80];
	ld.global.nc.f64 	%fd54, [%rd11+80];
	fma.rn.f64 	%fd55, %fd53, %fd54, %fd52;
	ld.global.nc.f64 	%fd56, [%rd9+88];
	ld.global.nc.f64 	%fd57, [%rd11+88];
	fma.rn.f64 	%fd58, %fd56, %fd57, %fd55;
	ld.global.nc.f64 	%fd59, [%rd9+96];
	ld.global.nc.f64 	%fd60, [%rd11+96];
	fma.rn.f64 	%fd61, %fd59, %fd60, %fd58;
	ld.global.nc.f64 	%fd62, [%rd9+104];
	ld.global.nc.f64 	%fd63, [%rd11+104];
	fma.rn.f64 	%fd64, %fd62, %fd63, %fd61;
	ld.global.nc.f64 	%fd65, [%rd9+112];
	ld.global.nc.f64 	%fd66, [%rd11+112];
	fma.rn.f64 	%fd67, %fd65, %fd66, %fd64;
	ld.global.nc.f64 	%fd68, [%rd9+120];
	ld.global.nc.f64 	%fd69, [%rd11+120];
	fma.rn.f64 	%fd140, %fd68, %fd69, %fd67;
	add.s32 	%r58, %r58, 16;
	add.s32 	%r57, %r57, 16;
	add.s32 	%r56, %r56, 16;
	setp.ne.s32 	%p4, %r58, 0;
	@%p4 bra 	$L__BB0_3;
$L__BB0_4:
	setp.eq.s32 	%p5, %r6, 0;
	@%p5 bra 	$L__BB0_13;
	and.b32  	%r16, %r35, 7;
	setp.lt.u32 	%p6, %r6, 8;
	@%p6 bra 	$L__BB0_7;
	add.s32 	%r40, %r60, %r4;
	mul.wide.s32 	%rd12, %r40, 8;
	add.s64 	%rd13, %rd2, %rd12;
	ld.global.nc.f64 	%fd71, [%rd13];
	add.s32 	%r41, %r60, %r5;
	mul.wide.s32 	%rd14, %r41, 8;
	add.s64 	%rd15, %rd1, %rd14;
	ld.global.nc.f64 	%fd72, [%rd15];
	fma.rn.f64 	%fd73, %fd71, %fd72, %fd140;
	ld.global.nc.f64 	%fd74, [%rd13+8];
	ld.global.nc.f64 	%fd75, [%rd15+8];
	fma.rn.f64 	%fd76, %fd74, %fd75, %fd73;
	ld.global.nc.f64 	%fd77, [%rd13+16];
	ld.global.nc.f64 	%fd78, [%rd15+16];
	fma.rn.f64 	%fd79, %fd77, %fd78, %fd76;
	ld.global.nc.f64 	%fd80, [%rd13+24];
	ld.global.nc.f64 	%fd81, [%rd15+24];
	fma.rn.f64 	%fd82, %fd80, %fd81, %fd79;
	ld.global.nc.f64 	%fd83, [%rd13+32];
	ld.global.nc.f64 	%fd84, [%rd15+32];
	fma.rn.f64 	%fd85, %fd83, %fd84, %fd82;
	ld.global.nc.f64 	%fd86, [%rd13+40];
	ld.global.nc.f64 	%fd87, [%rd15+40];
	fma.rn.f64 	%fd88, %fd86, %fd87, %fd85;
	ld.global.nc.f64 	%fd89, [%rd13+48];
	ld.global.nc.f64 	%fd90, [%rd15+48];
	fma.rn.f64 	%fd91, %fd89, %fd90, %fd88;
	ld.global.nc.f64 	%fd92, [%rd13+56];
	ld.global.nc.f64 	%fd93, [%rd15+56];
	fma.rn.f64 	%fd140, %fd92, %fd93, %fd91;
	add.s32 	%r60, %r60, 8;
$L__BB0_7:
	setp.eq.s32 	%p7, %r16, 0;
	@%p7 bra 	$L__BB0_13;
	and.b32  	%r19, %r35, 3;
	setp.lt.u32 	%p8, %r16, 4;
	@%p8 bra 	$L__BB0_10;
	add.s32 	%r42, %r60, %r4;
	mul.wide.s32 	%rd16, %r42, 8;
	add.s64 	%rd17, %rd2, %rd16;
	ld.global.nc.f64 	%fd95, [%rd17];
	add.s32 	%r43, %r60, %r5;
	mul.wide.s32 	%rd18, %r43, 8;
	add.s64 	%rd19, %rd1, %rd18;
	ld.global.nc.f64 	%fd96, [%rd19];
	fma.rn.f64 	%fd97, %fd95, %fd96, %fd140;
	ld.global.nc.f64 	%fd98, [%rd17+8];
	ld.global.nc.f64 	%fd99, [%rd19+8];
	fma.rn.f64 	%fd100, %fd98, %fd99, %fd97;
	ld.global.nc.f64 	%fd101, [%rd17+16];
	ld.global.nc.f64 	%fd102, [%rd19+16];
	fma.rn.f64 	%fd103, %fd101, %fd102, %fd100;
	ld.global.nc.f64 	%fd104, [%rd17+24];
	ld.global.nc.f64 	%fd105, [%rd19+24];
	fma.rn.f64 	%fd140, %fd104, %fd105, %fd103;
	add.s32 	%r60, %r60, 4;
$L__BB0_10:
	setp.eq.s32 	%p9, %r19, 0;
	@%p9 bra 	$L__BB0_13;
	add.s32 	%r64, %r60, %r5;
	add.s32 	%r63, %r4, %r60;
	neg.s32 	%r62, %r19;
$L__BB0_12:
	.pragma "nounroll";
	mul.wide.s32 	%rd20, %r64, 8;
	add.s64 	%rd21, %rd1, %rd20;
	mul.wide.s32 	%rd22, %r63, 8;
	add.s64 	%rd23, %rd2, %rd22;
	ld.global.nc.f64 	%fd106, [%rd23];
	ld.global.nc.f64 	%fd107, [%rd21];
	fma.rn.f64 	%fd140, %fd106, %fd107, %fd140;
	add.s32 	%r64, %r64, 1;
	add.s32 	%r63, %r63, 1;
	add.s32 	%r62, %r62, 1;
	setp.ne.s32 	%p10, %r62, 0;
	@%p10 bra 	$L__BB0_12;
$L__BB0_13:
	ld.param.u64 	%rd32, [_Z9propagateiiPKdS0_S0_PdS1__param_4];
	cvta.to.global.u64 	%rd24, %rd32;
	cvta.to.global.u64 	%rd25, %rd4;
	mad.lo.s32 	%r31, %r1, %r3, %r2;
	mul.wide.u32 	%rd26, %r31, 8;
	add.s64 	%rd27, %rd24, %rd26;
	ld.global.nc.f64 	%fd108, [%rd27];
	add.f64 	%fd14, %fd140, %fd108;
	add.s64 	%rd28, %rd25, %rd26;
	st.global.f64 	[%rd28], %fd14;
	neg.f64 	%fd109, %fd14;
	fma.rn.f64 	%fd110, %fd14, 0dBFF71547652B82FE, 0d4338000000000000;
	{
	.reg .b32 %temp; 
	mov.b64 	{%r32, %temp}, %fd110;
	}
	mov.f64 	%fd111, 0dC338000000000000;
	add.rn.f64 	%fd112, %fd110, %fd111;
	fma.rn.f64 	%fd113, %fd112, 0dBFE62E42FEFA39EF, %fd109;
	fma.rn.f64 	%fd114, %fd112, 0dBC7ABC9E3B39803F, %fd113;
	fma.rn.f64 	%fd115, %fd114, 0d3E5ADE1569CE2BDF, 0d3E928AF3FCA213EA;
	fma.rn.f64 	%fd116, %fd115, %fd114, 0d3EC71DEE62401315;
	fma.rn.f64 	%fd117, %fd116, %fd114, 0d3EFA01997C89EB71;
	fma.rn.f64 	%fd118, %fd117, %fd114, 0d3F2A01A014761F65;
	fma.rn.f64 	%fd119, %fd118, %fd114, 0d3F56C16C1852B7AF;
	fma.rn.f64 	%fd120, %fd119, %fd114, 0d3F81111111122322;
	fma.rn.f64 	%fd121, %fd120, %fd114, 0d3FA55555555502A1;
	fma.rn.f64 	%fd122, %fd121, %fd114, 0d3FC5555555555511;
	fma.rn.f64 	%fd123, %fd122, %fd114, 0d3FE000000000000B;
	fma.rn.f64 	%fd124, %fd123, %fd114, 0d3FF0000000000000;
	fma.rn.f64 	%fd125, %fd124, %fd114, 0d3FF0000000000000;
	{
	.reg .b32 %temp; 
	mov.b64 	{%r33, %temp}, %fd125;
	}
	{
	.reg .b32 %temp; 
	mov.b64 	{%temp, %r34}, %fd125;
	}
	shl.b32 	%r44, %r32, 20;
	add.s32 	%r45, %r44, %r34;
	mov.b64 	%fd141, {%r33, %r45};
	{
	.reg .b32 %temp; 
	mov.b64 	{%temp, %r46}, %fd109;
	}
	mov.b32 	%f2, %r46;
	abs.f32 	%f1, %f2;
	setp.lt.f32 	%p11, %f1, 0f4086232B;
	@%p11 bra 	$L__BB0_16;
	setp.gt.f64 	%p12, %fd14, 0d0000000000000000;
	mov.f64 	%fd126, 0d7FF0000000000000;
	sub.f64 	%fd127, %fd126, %fd14;
	selp.f64 	%fd141, 0d0000000000000000, %fd127, %p12;
	setp.geu.f32 	%p13, %f1, 0f40874800;
	@%p13 bra 	$L__BB0_16;
	shr.u32 	%r47, %r32, 31;
	add.s32 	%r48, %r32, %r47;
	shr.s32 	%r49, %r48, 1;
	shl.b32 	%r50, %r49, 20;
	add.s32 	%r51, %r34, %r50;
	mov.b64 	%fd128, {%r33, %r51};
	sub.s32 	%r52, %r32, %r49;
	shl.b32 	%r53, %r52, 20;
	add.s32 	%r54, %r53, 1072693248;
	mov.b32 	%r55, 0;
	mov.b64 	%fd129, {%r55, %r54};
	mul.f64 	%fd141, %fd129, %fd128;
$L__BB0_16:
	cvta.to.global.u64 	%rd29, %rd5;
	add.f64 	%fd130, %fd141, 0d3FF0000000000000;
	rcp.rn.f64 	%fd131, %fd130;
	add.s64 	%rd31, %rd29, %rd26;
	st.global.f64 	[%rd31], %fd131;
	ret;

}
	// .globl	_Z13backpropagateiiPdPKdiS_S1_S1_S_S1_iS_S_S1_S1_S_S_
.visible .entry _Z13backpropagateiiPdPKdiS_S1_S1_S_S1_iS_S_S1_S1_S_S_(
	.param .u32 _Z13backpropagateiiPdPKdiS_S1_S1_S_S1_iS_S_S1_S1_S_S__param_0,
	.param .u32 _Z13backpropagateiiPdPKdiS_S1_S1_S_S1_iS_S_S1_S1_S_S__param_1,
	.param .u64 .ptr .align 1 _Z13backpropagateiiPdPKdiS_S1_S1_S_S1_iS_S_S1_S1_S_S__param_2,
	.param .u64 .ptr .align 1 _Z13backpropagateiiPdPKdiS_S1_S1_S_S1_iS_S_S1_S1_S_S__param_3,
	.param .u32 _Z13backpropagateiiPdPKdiS_S1_S1_S_S1_iS_S_S1_S1_S_S__param_4,
	.param .u64 .ptr .align 1 _Z13backpropagateiiPdPKdiS_S1_S1_S_S1_iS_S_S1_S1_S_S__param_5,
	.param .u64 .ptr .align 1 _Z13backpropagateiiPdPKdiS_S1_S1_S_S1_iS_S_S1_S1_S_S__param_6,
	.param .u64 .ptr .align 1 _Z13backpropagateiiPdPKdiS_S1_S1_S_S1_iS_S_S1_S1_S_S__param_7,
	.param .u64 .ptr .align 1 _Z13backpropagateiiPdPKdiS_S1_S1_S_S1_iS_S_S1_S1_S_S__param_8,
	.param .u64 .ptr .align 1 _Z13backpropagateiiPdPKdiS_S1_S1_S_S1_iS_S_S1_S1_S_S__param_9,
	.param .u32 _Z13backpropagateiiPdPKdiS_S1_S1_S_S1_iS_S_S1_S1_S_S__param_10,
	.param .u64 .ptr .align 1 _Z13backpropagateiiPdPKdiS_S1_S1_S_S1_iS_S_S1_S1_S_S__param_11,
	.param .u64 .ptr .align 1 _Z13backpropagateiiPdPKdiS_S1_S1_S_S1_iS_S_S1_S1_S_S__param_12,
	.param .u64 .ptr .align 1 _Z13backpropagateiiPdPKdiS_S1_S1_S_S1_iS_S_S1_S1_S_S__param_13,
	.param .u64 .ptr .align 1 _Z13backpropagateiiPdPKdiS_S1_S1_S_S1_iS_S_S1_S1_S_S__param_14,
	.param .u64 .ptr .align 1 _Z13backpropagateiiPdPKdiS_S1_S1_S_S1_iS_S_S1_S1_S_S__param_15,
	.param .u64 .ptr .align 1 _Z13backpropagateiiPdPKdiS_S1_S1_S_S1_iS_S_S1_S1_S_S__param_16
)
{
	.reg .pred 	%p<22>;
	.reg .b32 	%r<74>;
	.reg .b64 	%rd<122>;
	.reg .b64 	%fd<206>;

	ld.param.u32 	%r41, [_Z13backpropagateiiPdPKdiS_S1_S1_S_S1_iS_S_S1_S1_S_S__param_0];
	ld.param.u32 	%r38, [_Z13backpropagateiiPdPKdiS_S1_S1_S_S1_iS_S_S1_S1_S_S__param_1];
	ld.param.u64 	%rd24, [_Z13backpropagateiiPdPKdiS_S1_S1_S_S1_iS_S_S1_S1_S_S__param_2];
	ld.param.u64 	%rd25, [_Z13backpropagateiiPdPKdiS_S1_S1_S_S1_iS_S_S1_S1_S_S__param_3];
	ld.param.u32 	%r39, [_Z13backpropagateiiPdPKdiS_S1_S1_S_S1_iS_S_S1_S1_S_S__param_4];
	ld.param.u64 	%rd26, [_Z13backpropagateiiPdPKdiS_S1_S1_S_S1_iS_S_S1_S1_S_S__param_5];
	ld.param.u64 	%rd27, [_Z13backpropagateiiPdPKdiS_S1_S1_S_S1_iS_S_S1_S1_S_S__param_6];
	ld.param.u64 	%rd28, [_Z13backpropagateiiPdPKdiS_S1_S1_S_S1_iS_S_S1_S1_S_S__param_7];
	ld.param.u32 	%r40, [_Z13backpropagateiiPdPKdiS_S1_S1_S_S1_iS_S_S1_S1_S_S__param_10];
	ld.param.u64 	%rd29, [_Z13backpropagateiiPdPKdiS_S1_S1_S_S1_iS_S_S1_S1_S_S__param_12];
	ld.param.u64 	%rd30, [_Z13backpropagateiiPdPKdiS_S1_S1_S_S1_iS_S_S1_S1_S_S__param_13];
	ld.param.u64 	%rd23, [_Z13backpropagateiiPdPKdiS_S1_S1_S_S1_iS_S_S1_S1_S_S__param_15];
	ld.param.u64 	%rd31, [_Z13backpropagateiiPdPKdiS_S1_S1_S_S1_iS_S_S1_S1_S_S__param_16];
	cvta.to.global.u64 	%rd1, %rd29;
	cvta.to.global.u64 	%rd2, %rd30;
	cvta.to.global.u64 	%rd3, %rd31;
	cvta.to.global.u64 	%rd4, %rd25;
	cvta.to.global.u64 	%rd5, %rd28;
	cvta.to.global.u64 	%rd6, %rd27;
	cvta.to.global.u64 	%rd7, %rd26;
	cvta.to.global.u64 	%rd8, %rd24;
	mov.u32 	%r1, %ctaid.x;
	mov.u32 	%r2, %ctaid.y;
	mov.u32 	%r3, %nctaid.y;
	mul.lo.s32 	%r42, %r40, %r41;
	setp.lt.s32 	%p1, %r41, 0;
	selp.b32 	%r4, 0, %r42, %p1;
	setp.gt.s32 	%p2, %r38, -1;
	mul.lo.s32 	%r5, %r1, %r3;
	add.s32 	%r6, %r5, %r2;
	mul.wide.u32 	%rd32, %r6, 8;
	add.s64 	%rd9, %rd8, %rd32;
	@%p2 bra 	$L__BB1_14;
	setp.lt.s32 	%p3, %r39, 1;
	mov.f64 	%fd204, 0d0000000000000000;
	@%p3 bra 	$L__BB1_13;
	mul.lo.s32 	%r7, %r39, %r1;
	and.b32  	%r8, %r39, 7;
	setp.lt.u32 	%p4, %r39, 8;
	mov.f64 	%fd204, 0d0000000000000000;
	mov.b32 	%r65, 0;
	@%p4 bra 	$L__BB1_5;
	and.b32  	%r65, %r39, 2147483640;
	neg.s32 	%r64, %r65;
	mad.lo.s32 	%r63, %r5, %r39, %r2;
	mul.wide.u32 	%rd33, %r7, 8;
	add.s64 	%rd34, %rd33, 32;
	add.s64 	%rd121, %rd5, %rd34;
	add.s64 	%rd120, %rd6, %rd34;
	mov.f64 	%fd204, 0d0000000000000000;
$L__BB1_4:
	.pragma "nounroll";
	mul.wide.s32 	%rd35, %r63, 8;
	add.s64 	%rd36, %rd7, %rd35;
	ld.global.nc.f64 	%fd22, [%rd36];
	ld.global.nc.f64 	%fd23, [%rd120+-32];
	mul.f64 	%fd24, %fd22, %fd23;
	ld.global.nc.f64 	%fd25, [%rd121+-32];
	fma.rn.f64 	%fd26, %fd24, %fd25, %fd204;
	shl.b32 	%r44, %r3, 3;
	cvt.u64.u32 	%rd37, %r44;
	add.s64 	%rd38, %rd36, %rd37;
	ld.global.nc.f64 	%fd27, [%rd38];
	ld.global.nc.f64 	%fd28, [%rd120+-24];
	mul.f64 	%fd29, %fd27, %fd28;
	ld.global.nc.f64 	%fd30, [%rd121+-24];
	fma.rn.f64 	%fd31, %fd29, %fd30, %fd26;
	add.s64 	%rd39, %rd38, %rd37;
	ld.global.nc.f64 	%fd32, [%rd39];
	ld.global.nc.f64 	%fd33, [%rd120+-16];
	mul.f64 	%fd34, %fd32, %fd33;
	ld.global.nc.f64 	%fd35, [%rd121+-16];
	fma.rn.f64 	%fd36, %fd34, %fd35, %fd31;
	add.s64 	%rd40, %rd39, %rd37;
	ld.global.nc.f64 	%fd37, [%rd40];
	ld.global.nc.f64 	%fd38, [%rd120+-8];
	mul.f64 	%fd39, %fd37, %fd38;
	ld.global.nc.f64 	%fd40, [%rd121+-8];
	fma.rn.f64 	%fd41, %fd39, %fd40, %fd36;
	add.s64 	%rd41, %rd40, %rd37;
	ld.global.nc.f64 	%fd42, [%rd41];
	ld.global.nc.f64 	%fd43, [%rd120];
	mul.f64 	%fd44, %fd42, %fd43;
	ld.global.nc.f64 	%fd45, [%rd121];
	fma.rn.f64 	%fd46, %fd44, %fd45, %fd41;
	add.s64 	%rd42, %rd41, %rd37;
	ld.global.nc.f64 	%fd47, [%rd42];
	ld.global.nc.f64 	%fd48, [%rd120+8];
	mul.f64 	%fd49, %fd47, %fd48;
	ld.global.nc.f64 	%fd50, [%rd121+8];
	fma.rn.f64 	%fd51, %fd49, %fd50, %fd46;
	add.s64 	%rd43, %rd42, %rd37;
	ld.global.nc.f64 	%fd52, [%rd43];
	ld.global.nc.f64 	%fd53, [%rd120+16];
	mul.f64 	%fd54, %fd52, %fd53;
	ld.global.nc.f64 	%fd55, [%rd121+16];
	fma.rn.f64 	%fd56, %fd54, %fd55, %fd51;
	add.s64 	%rd44, %rd43, %rd37;
	ld.global.nc.f64 	%fd57, [%rd44];
	ld.global.nc.f64 	%fd58, [%rd120+24];
	mul.f64 	%fd59, %fd57, %fd58;
	ld.global.nc.f64 	%fd60, [%rd121+24];
	fma.rn.f64 	%fd204, %fd59, %fd60, %fd56;
	add.s32 	%r64, %r64, 8;
	add.s32 	%r63, %r63, %r44;
	add.s64 	%rd121, %rd121, 64;
	add.s64 	%rd120, %rd120, 64;
	setp.ne.s32 	%p5, %r64, 0;
	@%p5 bra 	$L__BB1_4;
$L__BB1_5:
	setp.eq.s32 	%p6, %r8, 0;
	@%p6 bra 	$L__BB1_13;
	and.b32  	%r17, %r39, 3;
	setp.lt.u32 	%p7, %r8, 4;
	@%p7 bra 	$L__BB1_8;
	add.s32 	%r45, %r65, %r7;
	mad.lo.s32 	%r46, %r45, %r3, %r2;
	mul.wide.s32 	%rd45, %r46, 8;
	add.s64 	%rd46, %rd7, %rd45;
	ld.global.nc.f64 	%fd62, [%rd46];
	mul.wide.u32 	%rd47, %r45, 8;
	add.s64 	%rd48, %rd6, %rd47;
	ld.global.nc.f64 	%fd63, [%rd48];
	mul.f64 	%fd64, %fd62, %fd63;
	add.s64 	%rd49, %rd5, %rd47;
	ld.global.nc.f64 	%fd65, [%rd49];
	fma.rn.f64 	%fd66, %fd64, %fd65, %fd204;
	shl.b32 	%r47, %r3, 3;
	cvt.u64.u32 	%rd50, %r47;
	add.s64 	%rd51, %rd46, %rd50;
	ld.global.nc.f64 	%fd67, [%rd51];
	cvt.u64.u32 	%rd52, %r7;
	cvt.u64.u32 	%rd53, %r65;
	add.s64 	%rd54, %rd53, %rd52;
	shl.b64 	%rd55, %rd54, 3;
	add.s64 	%rd56, %rd6, %rd55;
	ld.global.nc.f64 	%fd68, [%rd56+8];
	mul.f64 	%fd69, %fd67, %fd68;
	add.s64 	%rd57, %rd5, %rd55;
	ld.global.nc.f64 	%fd70, [%rd57+8];
	fma.rn.f64 	%fd71, %fd69, %fd70, %fd66;
	add.s64 	%rd58, %rd51, %rd50;
	ld.global.nc.f64 	%fd72, [%rd58];
	ld.global.nc.f64 	%fd73, [%rd56+16];
	mul.f64 	%fd74, %fd72, %fd73;
	ld.global.nc.f64 	%fd75, [%rd57+16];
	fma.rn.f64 	%fd76, %fd74, %fd75, %fd71;
	add.s64 	%rd59, %rd58, %rd50;
	ld.global.nc.f64 	%fd77, [%rd59];
	ld.global.nc.f64 	%fd78, [%rd56+24];
	mul.f64 	%fd79, %fd77, %fd78;
	ld.global.nc.f64 	%fd80, [%rd57+24];
	fma.rn.f64 	%fd204, %fd79, %fd80, %fd76;
	add.s32 	%r65, %r65, 4;
$L__BB1_8:
	setp.eq.s32 	%p8, %r17, 0;
	@%p8 bra 	$L__BB1_13;
	setp.eq.s32 	%p9, %r17, 1;
	@%p9 bra 	$L__BB1_11;
	add.s32 	%r48, %r65, %r7;
	mad.lo.s32 	%r49, %r48, %r3, %r2;
	mul.wide.s32 	%rd60, %r49, 8;
	add.s64 	%rd61, %rd7, %rd60;
	ld.global.nc.f64 	%fd82, [%rd61];
	mul.wide.u32 	%rd62, %r48, 8;
	add.s64 	%rd63, %rd6, %rd62;
	ld.global.nc.f64 	%fd83, [%rd63];
	mul.f64 	%fd84, %fd82, %fd83;
	add.s64 	%rd64, %rd5, %rd62;
	ld.global.nc.f64 	%fd85, [%rd64];
	fma.rn.f64 	%fd86, %fd84, %fd85, %fd204;
	shl.b32 	%r50, %r3, 3;
	cvt.u64.u32 	%rd65, %r50;
	add.s64 	%rd66, %rd61, %rd65;
	ld.global.nc.f64 	%fd87, [%rd66];
	cvt.u64.u32 	%rd67, %r7;
	cvt.u64.u32 	%rd68, %r65;
	add.s64 	%rd69, %rd68, %rd67;
	shl.b64 	%rd70, %rd69, 3;
	add.s64 	%rd71, %rd6, %rd70;
	ld.global.nc.f64 	%fd88, [%rd71+8];
	mul.f64 	%fd89, %fd87, %fd88;
	add.s64 	%rd72, %rd5, %rd70;
	ld.global.nc.f64 	%fd90, [%rd72+8];
	fma.rn.f64 	%fd204, %fd89, %fd90, %fd86;
	add.s32 	%r65, %r65, 2;
$L__BB1_11:
	and.b32  	%r51, %r39, 1;
	setp.eq.b32 	%p10, %r51, 1;
	not.pred 	%p11, %p10;
	@%p11 bra 	$L__BB1_13;
	add.s32 	%r52, %r65, %r7;
	mad.lo.s32 	%r53, %r52, %r3, %r2;
	mul.wide.s32 	%rd73, %r53, 8;
	add.s64 	%rd74, %rd7, %rd73;
	ld.global.nc.f64 	%fd91, [%rd74];
	mul.wide.u32 	%rd75, %r52, 8;
	add.s64 	%rd76, %rd6, %rd75;
	ld.global.nc.f64 	%fd92, [%rd76];
	mul.f64 	%fd93, %fd91, %fd92;
	add.s64 	%rd77, %rd5, %rd75;
	ld.global.nc.f64 	%fd94, [%rd77];
	fma.rn.f64 	%fd204, %fd93, %fd94, %fd204;
$L__BB1_13:
	st.global.f64 	[%rd9], %fd204;
	bra.uni 	$L__BB1_17;
$L__BB1_14:
	setp.ne.s32 	%p12, %r2, %r38;
	@%p12 bra 	$L__BB1_16;
	add.s32 	%r54, %r38, %r5;
	mul.wide.u32 	%rd80, %r54, 8;
	add.s64 	%rd81, %rd4, %rd80;
	ld.global.nc.f64 	%fd95, [%rd81];
	add.f64 	%fd96, %fd95, 0dBFF0000000000000;
	add.s64 	%rd82, %rd8, %rd80;
	st.global.f64 	[%rd82], %fd96;
	ld.global.f64 	%fd204, [%rd9];
	bra.uni 	$L__BB1_17;
$L__BB1_16:
	add.s64 	%rd79, %rd4, %rd32;
	ld.global.nc.f64 	%fd204, [%rd79];
	st.global.f64 	[%rd9], %fd204;
$L__BB1_17:
	ld.param.u64 	%rd119, [_Z13backpropagateiiPdPKdiS_S1_S1_S_S1_iS_S_S1_S1_S_S__param_14];
	ld.param.u64 	%rd118, [_Z13backpropagateiiPdPKdiS_S1_S1_S_S1_iS_S_S1_S1_S_S__param_11];
	ld.param.u64 	%rd117, [_Z13backpropagateiiPdPKdiS_S1_S1_S_S1_iS_S_S1_S1_S_S__param_9];
	ld.param.u64 	%rd116, [_Z13backpropagateiiPdPKdiS_S1_S1_S_S1_iS_S_S1_S1_S_S__param_8];
	mul.wide.u32 	%rd83, %r6, 8;
	add.s64 	%rd84, %rd4, %rd83;
	ld.global.nc.f64 	%fd97, [%rd84];
	mov.f64 	%fd98, 0d3FF0000000000000;
	sub.f64 	%fd99, %fd98, %fd97;
	mul.f64 	%fd100, %fd97, %fd99;
	cvta.to.global.u64 	%rd85, %rd116;
	add.s64 	%rd86, %rd85, %rd83;
	st.global.f64 	[%rd86], %fd100;
	cvta.to.global.u64 	%rd87, %rd119;
	mul.wide.u32 	%rd88, %r1, 8;
	add.s64 	%rd89, %rd87, %rd88;
	ld.global.nc.f64 	%fd16, [%rd89];
	cvta.to.global.u64 	%rd90, %rd23;
	add.s64 	%rd91, %rd90, %rd83;
	ld.global.f64 	%fd101, [%rd91];
	cvta.to.global.u64 	%rd92, %rd117;
	add.s64 	%rd93, %rd92, %rd88;
	ld.global.nc.f64 	%fd102, [%rd93];
	mul.f64 	%fd103, %fd102, %fd204;
	mul.f64 	%fd17, %fd103, %fd100;
	fma.rn.f64 	%fd104, %fd16, %fd101, %fd17;
	st.global.f64 	[%rd91], %fd104;
	cvta.to.global.u64 	%rd94, %rd118;
	add.s64 	%rd95, %rd94, %rd83;
	ld.global.f64 	%fd105, [%rd95];
	sub.f64 	%fd106, %fd105, %fd104;
	st.global.f64 	[%rd95], %fd106;
	setp.lt.s32 	%p13, %r40, 1;
	@%p13 bra 	$L__BB1_29;
	mul.lo.s32 	%r22, %r40, %r6;
	and.b32  	%r23, %r40, 7;
	setp.lt.u32 	%p14, %r40, 8;
	mov.b32 	%r72, 0;
	@%p14 bra 	$L__BB1_21;
	and.b32  	%r72, %r40, 2147483640;
	neg.s32 	%r70, %r72;
	add.s64 	%rd16, %rd3, 32;
	add.s64 	%rd17, %rd1, 32;
	add.s64 	%rd18, %rd2, 32;
	mov.u32 	%r68, %r4;
	mov.u32 	%r69, %r22;
$L__BB1_20:
	.pragma "nounroll";
	mul.wide.s32 	%rd96, %r69, 8;
	add.s64 	%rd97, %rd16, %rd96;
	add.s64 	%rd98, %rd17, %rd96;
	mul.wide.s32 	%rd99, %r68, 8;
	add.s64 	%rd100, %rd18, %rd99;
	ld.global.f64 	%fd107, [%rd97+-32];
	ld.global.nc.f64 	%fd108, [%rd100+-32];
	mul.f64 	%fd109, %fd17, %fd108;
	fma.rn.f64 	%fd110, %fd16, %fd107, %fd109;
	st.global.f64 	[%rd97+-32], %fd110;
	ld.global.f64 	%fd111, [%rd98+-32];
	sub.f64 	%fd112, %fd111, %fd110;
	st.global.f64 	[%rd98+-32], %fd112;
	ld.global.f64 	%fd113, [%rd97+-24];
	ld.global.nc.f64 	%fd114, [%rd100+-24];
	mul.f64 	%fd115, %fd17, %fd114;
	fma.rn.f64 	%fd116, %fd16, %fd113, %fd115;
	st.global.f64 	[%rd97+-24], %fd116;
	ld.global.f64 	%fd117, [%rd98+-24];
	sub.f64 	%fd118, %fd117, %fd116;
	st.global.f64 	[%rd98+-24], %fd118;
	ld.global.f64 	%fd119, [%rd97+-16];
	ld.global.nc.f64 	%fd120, [%rd100+-16];
	mul.f64 	%fd121, %fd17, %fd120;
	fma.rn.f64 	%fd122, %fd16, %fd119, %fd121;
	st.global.f64 	[%rd97+-16], %fd122;
	ld.global.f64 	%fd123, [%rd98+-16];
	sub.f64 	%fd124, %fd123, %fd122;
	st.global.f64 	[%rd98+-16], %fd124;
	ld.global.f64 	%fd125, [%rd97+-8];
	ld.global.nc.f64 	%fd126, [%rd100+-8];
	mul.f64 	%fd127, %fd17, %fd126;
	fma.rn.f64 	%fd128, %fd16, %fd125, %fd127;
	st.global.f64 	[%rd97+-8], %fd128;
	ld.global.f64 	%fd129, [%rd98+-8];
	sub.f64 	%fd130, %fd129, %fd128;
	st.global.f64 	[%rd98+-8], %fd130;
	ld.global.f64 	%fd131, [%rd97];
	ld.global.nc.f64 	%fd132, [%rd100];
	mul.f64 	%fd133, %fd17, %fd132;
	fma.rn.f64 	%fd134, %fd16, %fd131, %fd133;
	st.global.f64 	[%rd97], %fd134;
	ld.global.f64 	%fd135, [%rd98];
	sub.f64 	%fd136, %fd135, %fd134;
	st.global.f64 	[%rd98], %fd136;
	ld.global.f64 	%fd137, [%rd97+8];
	ld.global.nc.f64 	%fd138, [%rd100+8];
	mul.f64 	%fd139, %fd17, %fd138;
	fma.rn.f64 	%fd140, %fd16, %fd137, %fd139;
	st.global.f64 	[%rd97+8], %fd140;
	ld.global.f64 	%fd141, [%rd98+8];
	sub.f64 	%fd142, %fd141, %fd140;
	st.global.f64 	[%rd98+8], %fd142;
	ld.global.f64 	%fd143, [%rd97+16];
	ld.global.nc.f64 	%fd144, [%rd100+16];
	mul.f64 	%fd145, %fd17, %fd144;
	fma.rn.f64 	%fd146, %fd16, %fd143, %fd145;
	st.global.f64 	[%rd97+16], %fd146;
	ld.global.f64 	%fd147, [%rd98+16];
	sub.f64 	%fd148, %fd147, %fd146;
	st.global.f64 	[%rd98+16], %fd148;
	ld.global.f64 	%fd149, [%rd97+24];
	ld.global.nc.f64 	%fd150, [%rd100+24];
	mul.f64 	%fd151, %fd17, %fd150;
	fma.rn.f64 	%fd152, %fd16, %fd149, %fd151;
	st.global.f64 	[%rd97+24], %fd152;
	ld.global.f64 	%fd153, [%rd98+24];
	sub.f64 	%fd154, %fd153, %fd152;
	st.global.f64 	[%rd98+24], %fd154;
	add.s32 	%r70, %r70, 8;
	add.s32 	%r69, %r69, 8;
	add.s32 	%r68, %r68, 8;
	setp.ne.s32 	%p15, %r70, 0;
	@%p15 bra 	$L__BB1_20;
$L__BB1_21:
	setp.eq.s32 	%p16, %r23, 0;
	@%p16 bra 	$L__BB1_29;
	and.b32  	%r33, %r40, 3;
	setp.lt.u32 	%p17, %r23, 4;
	@%p17 bra 	$L__BB1_24;
	add.s32 	%r56, %r72, %r22;
	mul.wide.s32 	%rd101, %r56, 8;
	add.s64 	%rd102, %rd3, %rd101;
	ld.global.f64 	%fd155, [%rd102];
	add.s32 	%r57, %r72, %r4;
	mul.wide.s32 	%rd103, %r57, 8;
	add.s64 	%rd104, %rd2, %rd103;
	ld.global.nc.f64 	%fd156, [%rd104];
	mul.f64 	%fd157, %fd17, %fd156;
	fma.rn.f64 	%fd158, %fd16, %fd155, %fd157;
	st.global.f64 	[%rd102], %fd158;
	add.s64 	%rd105, %rd1, %rd101;
	ld.global.f64 	%fd159, [%rd105];
	sub.f64 	%fd160, %fd159, %fd158;
	st.global.f64 	[%rd105], %fd160;
	ld.global.f64 	%fd161, [%rd102+8];
	ld.global.nc.f64 	%fd162, [%rd104+8];
	mul.f64 	%fd163, %fd17, %fd162;
	fma.rn.f64 	%fd164, %fd16, %fd161, %fd163;
	st.global.f64 	[%rd102+8], %fd164;
	ld.global.f64 	%fd165, [%rd105+8];
	sub.f64 	%fd166, %fd165, %fd164;
	st.global.f64 	[%rd105+8], %fd166;
	ld.global.f64 	%fd167, [%rd102+16];
	ld.global.nc.f64 	%fd168, [%rd104+16];
	mul.f64 	%fd169, %fd17, %fd168;
	fma.rn.f64 	%fd170, %fd16, %fd167, %fd169;
	st.global.f64 	[%rd102+16], %fd170;
	ld.global.f64 	%fd171, [%rd105+16];
	sub.f64 	%fd172, %fd171, %fd170;
	st.global.f64 	[%rd105+16], %fd172;
	ld.global.f64 	%fd173, [%rd102+24];
	ld.global.nc.f64 	%fd174, [%rd104+24];
	mul.f64 	%fd175, %fd17, %fd174;
	fma.rn.f64 	%fd176, %fd16, %fd173, %fd175;
	st.global.f64 	[%rd102+24], %fd176;
	ld.global.f64 	%fd177, [%rd105+24];
	sub.f64 	%fd178, %fd177, %fd176;
	st.global.f64 	[%rd105+24], %fd178;
	add.s32 	%r72, %r72, 4;
$L__BB1_24:
	setp.eq.s32 	%p18, %r33, 0;
	@%p18 bra 	$L__BB1_29;
	setp.eq.s32 	%p19, %r33, 1;
	@%p19 bra 	$L__BB1_27;
	add.s32 	%r58, %r72, %r22;
	mul.wide.s32 	%rd106, %r58, 8;
	add.s64 	%rd107, %rd3, %rd106;
	ld.global.f64 	%fd179, [%rd107];
	add.s32 	%r59, %r72, %r4;
	mul.wide.s32 	%rd108, %r59, 8;
	add.s64 	%rd109, %rd2, %rd108;
	ld.global.nc.f64 	%fd180, [%rd109];
	mul.f64 	%fd181, %fd17, %fd180;
	fma.rn.f64 	%fd182, %fd16, %fd179, %fd181;
	st.global.f64 	[%rd107], %fd182;
	add.s64 	%rd110, %rd1, %rd106;
	ld.global.f64 	%fd183, [%rd110];
	sub.f64 	%fd184, %fd183, %fd182;
	st.global.f64 	[%rd110], %fd184;
	ld.global.f64 	%fd185, [%rd107+8];
	ld.global.nc.f64 	%fd186, [%rd109+8];
	mul.f64 	%fd187, %fd17, %fd186;
	fma.rn.f64 	%fd188, %fd16, %fd185, %fd187;
	st.global.f64 	[%rd107+8], %fd188;
	ld.global.f64 	%fd189, [%rd110+8];
	sub.f64 	%fd190, %fd189, %fd188;
	st.global.f64 	[%rd110+8], %fd190;
	add.s32 	%r72, %r72, 2;
$L__BB1_27:
	and.b32  	%r60, %r40, 1;
	setp.eq.b32 	%p20, %r60, 1;
	not.pred 	%p21, %p20;
	@%p21 bra 	$L__BB1_29;
	add.s32 	%r61, %r72, %r22;
	mul.wide.s32 	%rd111, %r61, 8;
	add.s64 	%rd112, %rd3, %rd111;
	ld.global.f64 	%fd191, [%rd112];
	add.s32 	%r62, %r72, %r4;
	mul.wide.s32 	%rd113, %r62, 8;
	add.s64 	%rd114, %rd2, %rd113;
	ld.global.nc.f64 	%fd192, [%rd114];
	mul.f64 	%fd193, %fd17, %fd192;
	fma.rn.f64 	%fd194, %fd16, %fd191, %fd193;
	st.global.f64 	[%rd112], %fd194;
	add.s64 	%rd115, %rd1, %rd111;
	ld.global.f64 	%fd195, [%rd115];
	sub.f64 	%fd196, %fd195, %fd194;
	st.global.f64 	[%rd115], %fd196;
$L__BB1_29:
	ret;

}
	// .globl	_Z6argmaxiPKdPi
.visible .entry _Z6argmaxiPKdPi(
	.param .u32 _Z6argmaxiPKdPi_param_0,
	.param .u64 .ptr .align 1 _Z6argmaxiPKdPi_param_1,
	.param .u64 .ptr .align 1 _Z6argmaxiPKdPi_param_2
)
{
	.reg .pred 	%p<40>;
	.reg .b32 	%r<110>;
	.reg .b64 	%rd<32>;
	.reg .b64 	%fd<71>;

	ld.param.u32 	%r33, [_Z6argmaxiPKdPi_param_0];
	ld.param.u64 	%rd9, [_Z6argmaxiPKdPi_param_1];
	ld.param.u64 	%rd8, [_Z6argmaxiPKdPi_param_2];
	cvta.to.global.u64 	%rd1, %rd9;
	mov.u32 	%r1, %ctaid.x;
	mov.u32 	%r34, %ctaid.y;
	mov.u32 	%r2, %nctaid.y;
	setp.ne.s32 	%p1, %r34, 0;
	@%p1 bra 	$L__BB2_15;
	mul.lo.s32 	%r3, %r1, %r2;
	and.b32  	%r4, %r2, 15;
	setp.lt.u32 	%p2, %r2, 16;
	mov.f64 	%fd67, 0d0000000000000000;
	mov.b32 	%r101, 0;
	mov.u32 	%r109, %r101;
	@%p2 bra 	$L__BB2_4;
	and.b32  	%r101, %r2, 65520;
	mul.wide.u32 	%rd10, %r3, 8;
	add.s64 	%rd11, %rd10, %rd1;
	add.s64 	%rd30, %rd11, 64;
	mov.f64 	%fd67, 0d0000000000000000;
	mov.b32 	%r95, 0;
	mov.u32 	%r109, %r95;
$L__BB2_3:
	.pragma "nounroll";
	ld.global.nc.f64 	%fd12, [%rd30+-64];
	setp.gt.f64 	%p3, %fd12, %fd67;
	selp.f64 	%fd13, %fd12, %fd67, %p3;
	selp.b32 	%r38, %r95, %r109, %p3;
	ld.global.nc.f64 	%fd14, [%rd30+-56];
	setp.gt.f64 	%p4, %fd14, %fd13;
	selp.f64 	%fd15, %fd14, %fd13, %p4;
	add.s32 	%r39, %r95, 1;
	selp.b32 	%r40, %r39, %r38, %p4;
	ld.global.nc.f64 	%fd16, [%rd30+-48];
	setp.gt.f64 	%p5, %fd16, %fd15;
	selp.f64 	%fd17, %fd16, %fd15, %p5;
	add.s32 	%r41, %r95, 2;
	selp.b32 	%r42, %r41, %r40, %p5;
	ld.global.nc.f64 	%fd18, [%rd30+-40];
	setp.gt.f64 	%p6, %fd18, %fd17;
	selp.f64 	%fd19, %fd18, %fd17, %p6;
	add.s32 	%r43, %r95, 3;
	selp.b32 	%r44, %r43, %r42, %p6;
	ld.global.nc.f64 	%fd20, [%rd30+-32];
	setp.gt.f64 	%p7, %fd20, %fd19;
	selp.f64 	%fd21, %fd20, %fd19, %p7;
	add.s32 	%r45, %r95, 4;
	selp.b32 	%r46, %r45, %r44, %p7;
	ld.global.nc.f64 	%fd22, [%rd30+-24];
	setp.gt.f64 	%p8, %fd22, %fd21;
	selp.f64 	%fd23, %fd22, %fd21, %p8;
	add.s32 	%r47, %r95, 5;
	selp.b32 	%r48, %r47, %r46, %p8;
	ld.global.nc.f64 	%fd24, [%rd30+-16];
	setp.gt.f64 	%p9, %fd24, %fd23;
	selp.f64 	%fd25, %fd24, %fd23, %p9;
	add.s32 	%r49, %r95, 6;
	selp.b32 	%r50, %r49, %r48, %p9;
	ld.global.nc.f64 	%fd26, [%rd30+-8];
	setp.gt.f64 	%p10, %fd26, %fd25;
	selp.f64 	%fd27, %fd26, %fd25, %p10;
	add.s32 	%r51, %r95, 7;
	selp.b32 	%r52, %r51, %r50, %p10;
	ld.global.nc.f64 	%fd28, [%rd30];
	setp.gt.f64 	%p11, %fd28, %fd27;
	selp.f64 	%fd29, %fd28, %fd27, %p11;
	add.s32 	%r53, %r95, 8;
	selp.b32 	%r54, %r53, %r52, %p11;
	ld.global.nc.f64 	%fd30, [%rd30+8];
	setp.gt.f64 	%p12, %fd30, %fd29;
	selp.f64 	%fd31, %fd30, %fd29, %p12;
	add.s32 	%r55, %r95, 9;
	selp.b32 	%r56, %r55, %r54, %p12;
	ld.global.nc.f64 	%fd32, [%rd30+16];
	setp.gt.f64 	%p13, %fd32, %fd31;
	selp.f64 	%fd33, %fd32, %fd31, %p13;
	add.s32 	%r57, %r95, 10;
	selp.b32 	%r58, %r57, %r56, %p13;
	ld.global.nc.f64 	%fd34, [%rd30+24];
	setp.gt.f64 	%p14, %fd34, %fd33;
	selp.f64 	%fd35, %fd34, %fd33, %p14;
	add.s32 	%r59, %r95, 11;
	selp.b32 	%r60, %r59, %r58, %p14;
	ld.global.nc.f64 	%fd36, [%rd30+32];
	setp.gt.f64 	%p15, %fd36, %fd35;
	selp.f64 	%fd37, %fd36, %fd35, %p15;
	add.s32 	%r61, %r95, 12;
	selp.b32 	%r62, %r61, %r60, %p15;
	ld.global.nc.f64 	%fd38, [%rd30+40];
	setp.gt.f64 	%p16, %fd38, %fd37;
	selp.f64 	%fd39, %fd38, %fd37, %p16;
	add.s32 	%r63, %r95, 13;
	selp.b32 	%r64, %r63, %r62, %p16;
	ld.global.nc.f64 	%fd40, [%rd30+48];
	setp.gt.f64 	%p17, %fd40, %fd39;
	selp.f64 	%fd41, %fd40, %fd39, %p17;
	add.s32 	%r65, %r95, 14;
	selp.b32 	%r66, %r65, %r64, %p17;
	ld.global.nc.f64 	%fd42, [%rd30+56];
	setp.gt.f64 	%p18, %fd42, %fd41;
	selp.f64 	%fd67, %fd42, %fd41, %p18;
	add.s32 	%r67, %r95, 15;
	selp.b32 	%r109, %r67, %r66, %p18;
	add.s64 	%rd30, %rd30, 128;
	add.s32 	%r95, %r95, 16;
	setp.ne.s32 	%p19, %r95, %r101;
	@%p19 bra 	$L__BB2_3;
$L__BB2_4:
	setp.eq.s32 	%p20, %r4, 0;
	@%p20 bra 	$L__BB2_13;
	and.b32  	%r13, %r2, 7;
	setp.lt.u32 	%p21, %r4, 8;
	@%p21 bra 	$L__BB2_7;
	add.s32 	%r69, %r101, %r3;
	mul.wide.u32 	%rd12, %r69, 8;
	add.s64 	%rd13, %rd1, %rd12;
	ld.global.nc.f64 	%fd43, [%rd13];
	setp.gt.f64 	%p22, %fd43, %fd67;
	selp.f64 	%fd44, %fd43, %fd67, %p22;
	selp.b32 	%r70, %r101, %r109, %p22;
	add.s32 	%r71, %r101, 1;
	cvt.u64.u32 	%rd14, %r3;
	cvt.u64.u32 	%rd15, %r101;
	add.s64 	%rd16, %rd15, %rd14;
	shl.b64 	%rd17, %rd16, 3;
	add.s64 	%rd18, %rd1, %rd17;
	ld.global.nc.f64 	%fd45, [%rd18+8];
	setp.gt.f64 	%p23, %fd45, %fd44;
	selp.f64 	%fd46, %fd45, %fd44, %p23;
	selp.b32 	%r72, %r71, %r70, %p23;
	add.s32 	%r73, %r101, 2;
	ld.global.nc.f64 	%fd47, [%rd18+16];
	setp.gt.f64 	%p24, %fd47, %fd46;
	selp.f64 	%fd48, %fd47, %fd46, %p24;
	selp.b32 	%r74, %r73, %r72, %p24;
	add.s32 	%r75, %r101, 3;
	ld.global.nc.f64 	%fd49, [%rd18+24];
	setp.gt.f64 	%p25, %fd49, %fd48;
	selp.f64 	%fd50, %fd49, %fd48, %p25;
	selp.b32 	%r76, %r75, %r74, %p25;
	add.s32 	%r77, %r101, 4;
	ld.global.nc.f64 	%fd51, [%rd18+32];
	setp.gt.f64 	%p26, %fd51, %fd50;
	selp.f64 	%fd52, %fd51, %fd50, %p26;
	selp.b32 	%r78, %r77, %r76, %p26;
	add.s32 	%r79, %r101, 5;
	ld.global.nc.f64 	%fd53, [%rd18+40];
	setp.gt.f64 	%p27, %fd53, %fd52;
	selp.f64 	%fd54, %fd53, %fd52, %p27;
	selp.b32 	%r80, %r79, %r78, %p27;
	add.s32 	%r81, %r101, 6;
	ld.global.nc.f64 	%fd55, [%rd18+48];
	setp.gt.f64 	%p28, %fd55, %fd54;
	selp.f64 	%fd56, %fd55, %fd54, %p28;
	selp.b32 	%r82, %r81, %r80, %p28;
	add.s32 	%r83, %r101, 7;
	ld.global.nc.f64 	%fd57, [%rd18+56];
	setp.gt.f64 	%p29, %fd57, %fd56;
	selp.f64 	%fd67, %fd57, %fd56, %p29;
	selp.b32 	%r109, %r83, %r82, %p29;
	add.s32 	%r101, %r101, 8;
$L__BB2_7:
	setp.eq.s32 	%p30, %r13, 0;
	@%p30 bra 	$L__BB2_13;
	and.b32  	%r19, %r2, 3;
	setp.lt.u32 	%p31, %r13, 4;
	@%p31 bra 	$L__BB2_10;
	add.s32 	%r85, %r101, %r3;
	mul.wide.u32 	%rd19, %r85, 8;
	add.s64 	%rd20, %rd1, %rd19;
	ld.global.nc.f64 	%fd58, [%rd20];
	setp.gt.f64 	%p32, %fd58, %fd67;
	selp.f64 	%fd59, %fd58, %fd67, %p32;
	selp.b32 	%r86, %r101, %r109, %p32;
	add.s32 	%r87, %r101, 1;
	cvt.u64.u32 	%rd21, %r3;
	cvt.u64.u32 	%rd22, %r101;
	add.s64 	%rd23, %rd22, %rd21;
	shl.b64 	%rd24, %rd23, 3;
	add.s64 	%rd25, %rd1, %rd24;
	ld.global.nc.f64 	%fd60, [%rd25+8];
	setp.gt.f64 	%p33, %fd60, %fd59;
	selp.f64 	%fd61, %fd60, %fd59, %p33;
	selp.b32 	%r88, %r87, %r86, %p33;
	add.s32 	%r89, %r101, 2;
	ld.global.nc.f64 	%fd62, [%rd25+16];
	setp.gt.f64 	%p34, %fd62, %fd61;
	selp.f64 	%fd63, %fd62, %fd61, %p34;
	selp.b32 	%r90, %r89, %r88, %p34;
	add.s32 	%r91, %r101, 3;
	ld.global.nc.f64 	%fd64, [%rd25+24];
	setp.gt.f64 	%p35, %fd64, %fd63;
	selp.f64 	%fd67, %fd64, %fd63, %p35;
	selp.b32 	%r109, %r91, %r90, %p35;
	add.s32 	%r101, %r101, 4;
$L__BB2_10:
	setp.eq.s32 	%p36, %r19, 0;
	@%p36 bra 	$L__BB2_13;
	add.s32 	%r92, %r101, %r3;
	mul.wide.u32 	%rd26, %r92, 8;
	add.s64 	%rd31, %rd1, %rd26;
	neg.s32 	%r106, %r19;
$L__BB2_12:
	.pragma "nounroll";
	ld.global.nc.f64 	%fd65, [%rd31];
	setp.gt.f64 	%p37, %fd65, %fd67;
	selp.f64 	%fd67, %fd65, %fd67, %p37;
	selp.b32 	%r109, %r101, %r109, %p37;
	add.s32 	%r101, %r101, 1;
	add.s64 	%rd31, %rd31, 8;
	add.s32 	%r106, %r106, 1;
	setp.ne.s32 	%p38, %r106, 0;
	@%p38 bra 	$L__BB2_12;
$L__BB2_13:
	setp.ne.s32 	%p39, %r109, %r33;
	@%p39 bra 	$L__BB2_15;
	cvta.to.global.u64 	%rd27, %rd8;
	mul.wide.u32 	%rd28, %r1, 4;
	add.s64 	%rd29, %rd27, %rd28;
	ld.global.u32 	%r93, [%rd29];
	add.s32 	%r94, %r93, 1;
	st.global.u32 	[%rd29], %r94;
$L__BB2_15:
	ret;

}


// ===== COMPILED SASS (sm_100) =====

	.target	sm_100

	.elftype	@"ET_EXEC"


//--------------------- .note.nv.tkinfo           --------------------------
	.section	.note.nv.tkinfo,"",@"SHT_NOTE"
	.sectionflags	@"SHF_NOTE_NV_TKINFO"
	.tkinfo
        /*0018*/ 	.word	0x00000002
        /*0030*/ 	.string	""
        /*0030*/ 	.string	"ptxas"
        /*0030*/ 	.string	"Cuda compilation tools, release 13.0, V13.0.88"
        /*0030*/ 	.string	"Build cuda_13.0.r13.0/compiler.36424714_0"
        /*0030*/ 	.string	"-arch sm_100 -m 64 "



//--------------------- .note.nv.cuinfo           --------------------------
	.section	.note.nv.cuinfo,"",@"SHT_NOTE"
	.sectionflags	@"SHF_NOTE_NV_CUINFO"
        /*0018*/ 	.short	0x0002
        /*001a*/ 	.short	0x0064
        /*001c*/ 	.short	0x0082
	.zero		2


//--------------------- .nv.info                  --------------------------
	.section	.nv.info,"",@"SHT_CUDA_INFO"
	.align	4


	//----- nvinfo : EIATTR_REGCOUNT
	.align		4
        /*0000*/ 	.byte	0x04, 0x2f
        /*0002*/ 	.short	(.L_1 - .L_0)
	.align		4
.L_0:
        /*0004*/ 	.word	index@(_Z9propagateiiPKdS0_S0_PdS1_)
        /*0008*/ 	.word	0x0000001f


	//----- nvinfo : EIATTR_FRAME_SIZE
	.align		4
.L_1:
        /*000c*/ 	.byte	0x04, 0x11
        /*000e*/ 	.short	(.L_3 - .L_2)
	.align		4
.L_2:
        /*0010*/ 	.word	index@($__internal_0_$__cuda_sm20_dblrcp_rn_slowpath_v3)
        /*0014*/ 	.word	0x00000000


	//----- nvinfo : EIATTR_FRAME_SIZE
	.align		4
.L_3:
        /*0018*/ 	.byte	0x04, 0x11
        /*001a*/ 	.short	(.L_5 - .L_4)
	.align		4
.L_4:
        /*001c*/ 	.word	index@(_Z9propagateiiPKdS0_S0_PdS1_)
        /*0020*/ 	.word	0x00000000


	//----- nvinfo : EIATTR_REGCOUNT
	.align		4
.L_5:
        /*0024*/ 	.byte	0x04, 0x2f
        /*0026*/ 	.short	(.L_7 - .L_6)
	.align		4
.L_6:
        /*0028*/ 	.word	index@(_Z13backpropagateiiPdPKdiS_S1_S1_S_S1_iS_S_S1_S1_S_S_)
        /*002c*/ 	.word	0x00000020


	//----- nvinfo : EIATTR_FRAME_SIZE
	.align		4
.L_7:
        /*0030*/ 	.byte	0x04, 0x11
        /*0032*/ 	.short	(.L_9 - .L_8)
	.align		4
.L_8:
        /*0034*/ 	.word	index@(_Z13backpropagateiiPdPKdiS_S1_S1_S_S1_iS_S_S1_S1_S_S_)
        /*0038*/ 	.word	0x00000000


	//----- nvinfo : EIATTR_REGCOUNT
	.align		4
.L_9:
        /*003c*/ 	.byte	0x04, 0x2f
        /*003e*/ 	.short	(.L_11 - .L_10)
	.align		4
.L_10:
        /*0040*/ 	.word	index@(_Z6argmaxiPKdPi)
        /*0044*/ 	.word	0x0000001e


	//----- nvinfo : EIATTR_FRAME_SIZE
	.align		4
.L_11:
        /*0048*/ 	.byte	0x04, 0x11
        /*004a*/ 	.short	(.L_13 - .L_12)
	.align		4
.L_12:
        /*004c*/ 	.word	index@(_Z6argmaxiPKdPi)
        /*0050*/ 	.word	0x00000000


	//----- nvinfo : EIATTR_MIN_STACK_SIZE
	.align		4
.L_13:
        /*0054*/ 	.byte	0x04, 0x12
        /*0056*/ 	.short	(.L_15 - .L_14)
	.align		4
.L_14:
        /*0058*/ 	.word	index@(_Z6argmaxiPKdPi)
        /*005c*/ 	.word	0x00000000


	//----- nvinfo : EIATTR_MIN_STACK_SIZE
	.align		4
.L_15:
        /*0060*/ 	.byte	0x04, 0x12
        /*0062*/ 	.short	(.L_17 - .L_16)
	.align		4
.L_16:
        /*0064*/ 	.word	index@(_Z13backpropagateiiPdPKdiS_S1_S1_S_S1_iS_S_S1_S1_S_S_)
        /*0068*/ 	.word	0x00000000


	//----- nvinfo : EIATTR_MIN_STACK_SIZE
	.align		4
.L_17:
        /*006c*/ 	.byte	0x04, 0x12
        /*006e*/ 	.short	(.L_19 - .L_18)
	.align		4
.L_18:
        /*0070*/ 	.word	index@(_Z9propagateiiPKdS0_S0_PdS1_)
        /*0074*/ 	.word	0x00000000
.L_19:


//--------------------- .nv.compat                --------------------------
	.section	.nv.compat,"",@"SHT_CUDA_COMPAT_INFO"
	.align	4
        /*0000*/ 	.byte	0x02, 0x09, 0x00, 0x00, 0x02, 0x02, 0x01, 0x00, 0x02, 0x05, 0x05, 0x00, 0x03, 0x07, 0x01, 0x01
        /*0010*/ 	.byte	0x02, 0x03, 0x00, 0x00, 0x02, 0x06, 0x01, 0x00, 0x04, 0x0b, 0x08, 0x00, 0x01, 0x00, 0x00, 0x00
        /*0020*/ 	.byte	0x00, 0x00, 0x00, 0x00


//--------------------- .nv.info._Z6argmaxiPKdPi  --------------------------
	.section	.nv.info._Z6argmaxiPKdPi,"",@"SHT_CUDA_INFO"
	.sectionflags	@""
	.align	4


	//----- nvinfo : EIATTR_CUDA_API_VERSION
	.align		4
        /*0000*/ 	.byte	0x04, 0x37
        /*0002*/ 	.short	(.L_21 - .L_20)
.L_20:
        /*0004*/ 	.word	0x00000082


	//----- nvinfo : EIATTR_KPARAM_INFO
	.align		4
.L_21:
        /*0008*/ 	.byte	0x04, 0x17
        /*000a*/ 	.short	(.L_23 - .L_22)
.L_22:
        /*000c*/ 	.word	0x00000000
        /*0010*/ 	.short	0x0002
        /*0012*/ 	.short	0x0010
        /*0014*/ 	.byte	0x00, 0xf5, 0x21, 0x00


	//----- nvinfo : EIATTR_KPARAM_INFO
	.align		4
.L_23:
        /*0018*/ 	.byte	0x04, 0x17
        /*001a*/ 	.short	(.L_25 - .L_24)
.L_24:
        /*001c*/ 	.word	0x00000000
        /*0020*/ 	.short	0x0001
        /*0022*/ 	.short	0x0008
        /*0024*/ 	.byte	0x00, 0xf5, 0x21, 0x00


	//----- nvinfo : EIATTR_KPARAM_INFO
	.align		4
.L_25:
        /*0028*/ 	.byte	0x04, 0x17
        /*002a*/ 	.short	(.L_27 - .L_26)
.L_26:
        /*002c*/ 	.word	0x00000000
        /*0030*/ 	.short	0x0000
        /*0032*/ 	.short	0x0000
        /*0034*/ 	.byte	0x00, 0xf0, 0x11, 0x00


	//----- nvinfo : EIATTR_SPARSE_MMA_MASK
	.align		4
.L_27:
        /*0038*/ 	.byte	0x03, 0x50
        /*003a*/ 	.short	0x0000


	//----- nvinfo : EIATTR_MAXREG_COUNT
	.align		4
        /*003c*/ 	.byte	0x03, 0x1b
        /*003e*/ 	.short	0x00ff


	//----- nvinfo : EIATTR_MERCURY_ISA_VERSION
	.align		4
        /*0040*/ 	.byte	0x03, 0x5f
        /*0042*/ 	.short	0x0101


	//----- nvinfo : EIATTR_VRC_CTA_INIT_COUNT
	.align		4
        /*0044*/ 	.byte	0x02, 0x4a
	.zero		1
	.zero		1


	//----- nvinfo : EIATTR_EXIT_INSTR_OFFSETS
	.align		4
        /*0048*/ 	.byte	0x04, 0x1c
        /*004a*/ 	.short	(.L_29 - .L_28)


	//   ....[0]....
.L_28:
        /*004c*/ 	.word	0x00000030


	//   ....[1]....
        /*0050*/ 	.word	0x00000db0


	//   ....[2]....
        /*0054*/ 	.word	0x00000e10


	//----- nvinfo : EIATTR_CBANK_PARAM_SIZE
	.align		4
.L_29:
        /*0058*/ 	.byte	0x03, 0x19
        /*005a*/ 	.short	0x0018


	//----- nvinfo : EIATTR_PARAM_CBANK
	.align		4
        /*005c*/ 	.byte	0x04, 0x0a
        /*005e*/ 	.short	(.L_31 - .L_30)
	.align		4
.L_30:
        /*0060*/ 	.word	index@(.nv.constant0._Z6argmaxiPKdPi)
        /*0064*/ 	.short	0x0380
        /*0066*/ 	.short	0x0018


	//----- nvinfo : EIATTR_SW_WAR
	.align		4
.L_31:
        /*0068*/ 	.byte	0x04, 0x36
        /*006a*/ 	.short	(.L_33 - .L_32)
.L_32:
        /*006c*/ 	.word	0x00000008
.L_33:


//--------------------- .nv.info._Z13backpropagateiiPdPKdiS_S1_S1_S_S1_iS_S_S1_S1_S_S_ --------------------------
	.section	.nv.info._Z13backpropagateiiPdPKdiS_S1_S1_S_S1_iS_S_S1_S1_S_S_,"",@"SHT_CUDA_INFO"
	.sectionflags	@""
	.align	4


	//----- nvinfo : EIATTR_CUDA_API_VERSION
	.align		4
        /*0000*/ 	.byte	0x04, 0x37
        /*0002*/ 	.short	(.L_35 - .L_34)
.L_34:
        /*0004*/ 	.word	0x00000082


	//----- nvinfo : EIATTR_KPARAM_INFO
	.align		4
.L_35:
        /*0008*/ 	.byte	0x04, 0x17
        /*000a*/ 	.short	(.L_37 - .L_36)
.L_36:
        /*000c*/ 	.word	0x00000000
        /*0010*/ 	.short	0x0010
        /*0012*/ 	.short	0x0078
        /*0014*/ 	.byte	0x00, 0xf5, 0x21, 0x00


	//----- nvinfo : EIATTR_KPARAM_INFO
	.align		4
.L_37:
        /*0018*/ 	.byte	0x04, 0x17
        /*001a*/ 	.short	(.L_39 - .L_38)
.L_38:
        /*001c*/ 	.word	0x00000000
        /*0020*/ 	.short	0x000f
        /*0022*/ 	.short	0x0070
        /*0024*/ 	.byte	0x00, 0xf5, 0x21, 0x00


	//----- nvinfo : EIATTR_KPARAM_INFO
	.align		4
.L_39:
        /*0028*/ 	.byte	0x04, 0x17
        /*002a*/ 	.short	(.L_41 - .L_40)
.L_40:
        /*002c*/ 	.word	0x00000000
        /*0030*/ 	.short	0x000e
        /*0032*/ 	.short	0x0068
        /*0034*/ 	.byte	0x00, 0xf5, 0x21, 0x00


	//----- nvinfo : EIATTR_KPARAM_INFO
	.align		4
.L_41:
        /*0038*/ 	.byte	0x04, 0x17
        /*003a*/ 	.short	(.L_43 - .L_42)
.L_42:
        /*003c*/ 	.word	0x00000000
        /*0040*/ 	.short	0x000d
        /*0042*/ 	.short	0x0060
        /*0044*/ 	.byte	0x00, 0xf5, 0x21, 0x00


	//----- nvinfo : EIATTR_KPARAM_INFO
	.align		4
.L_43:
        /*0048*/ 	.byte	0x04, 0x17
        /*004a*/ 	.short	(.L_45 - .L_44)
.L_44:
        /*004c*/ 	.word	0x00000000
        /*0050*/ 	.short	0x000c
        /*0052*/ 	.short	0x0058
        /*0054*/ 	.byte	0x00, 0xf5, 0x21, 0x00


	//----- nvinfo : EIATTR_KPARAM_INFO
	.align		4
.L_45:
        /*0058*/ 	.byte	0x04, 0x17
        /*005a*/ 	.short	(.L_47 - .L_46)
.L_46:
        /*005c*/ 	.word	0x00000000
        /*0060*/ 	.short	0x000b
        /*0062*/ 	.short	0x0050
        /*0064*/ 	.byte	0x00, 0xf5, 0x21, 0x00


	//----- nvinfo : EIATTR_KPARAM_INFO
	.align		4
.L_47:
        /*0068*/ 	.byte	0x04, 0x17
        /*006a*/ 	.short	(.L_49 - .L_48)
.L_48:
        /*006c*/ 	.word	0x00000000
        /*0070*/ 	.short	0x000a
        /*0072*/ 	.short	0x0048
        /*0074*/ 	.byte	0x00, 0xf0, 0x11, 0x00


	//----- nvinfo : EIATTR_KPARAM_INFO
	.align		4
.L_49:
        /*0078*/ 	.byte	0x04, 0x17
        /*007a*/ 	.short	(.L_51 - .L_50)
.L_50:
        /*007c*/ 	.word	0x00000000
        /*0080*/ 	.short	0x0009
        /*0082*/ 	.short	0x0040
        /*0084*/ 	.byte	0x00, 0xf5, 0x21, 0x00


	//----- nvinfo : EIATTR_KPARAM_INFO
	.align		4
.L_51:
        /*0088*/ 	.byte	0x04, 0x17
        /*008a*/ 	.short	(.L_53 - .L_52)
.L_52:
        /*008c*/ 	.word	0x00000000
        /*0090*/ 	.short	0x0008
        /*0092*/ 	.short	0x0038
        /*0094*/ 	.byte	0x00, 0xf5, 0x21, 0x00


	//----- nvinfo : EIATTR_KPARAM_INFO
	.align		4
.L_53:
        /*0098*/ 	.byte	0x04, 0x17
        /*009a*/ 	.short	(.L_55 - .L_54)
.L_54:
        /*009c*/ 	.word	0x00000000
        /*00a0*/ 	.short	0x0007
        /*00a2*/ 	.short	0x0030
        /*00a4*/ 	.byte	0x00, 0xf5, 0x21, 0x00


	//----- nvinfo : EIATTR_KPARAM_INFO
	.align		4
.L_55:
        /*00a8*/ 	.byte	0x04, 0x17
        /*00aa*/ 	.short	(.L_57 - .L_56)
.L_56:
        /*00ac*/ 	.word	0x00000000
        /*00b0*/ 	.short	0x0006
        /*00b2*/ 	.short	0x0028
        /*00b4*/ 	.byte	0x00, 0xf5, 0x21, 0x00


	//----- nvinfo : EIATTR_KPARAM_INFO
	.align		4
.L_57:
        /*00b8*/ 	.byte	0x04, 0x17
        /*00ba*/ 	.short	(.L_59 - .L_58)
.L_58:
        /*00bc*/ 	.word	0x00000000
        /*00c0*/ 	.short	0x0005
        /*00c2*/ 	.short	0x0020
        /*00c4*/ 	.byte	0x00, 0xf5, 0x21, 0x00


	//----- nvinfo : EIATTR_KPARAM_INFO
	.align		4
.L_59:
        /*00c8*/ 	.byte	0x04, 0x17
        /*00ca*/ 	.short	(.L_61 - .L_60)
.L_60:
        /*00cc*/ 	.word	0x00000000
        /*00d0*/ 	.short	0x0004
        /*00d2*/ 	.short	0x0018
        /*00d4*/ 	.byte	0x00, 0xf0, 0x11, 0x00


	//----- nvinfo : EIATTR_KPARAM_INFO
	.align		4
.L_61:
        /*00d8*/ 	.byte	0x04, 0x17
        /*00da*/ 	.short	(.L_63 - .L_62)
.L_62:
        /*00dc*/ 	.word	0x00000000
        /*00e0*/ 	.short	0x0003
        /*00e2*/ 	.short	0x0010
        /*00e4*/ 	.byte	0x00, 0xf5, 0x21, 0x00


	//----- nvinfo : EIATTR_KPARAM_INFO
	.align		4
.L_63:
        /*00e8*/ 	.byte	0x04, 0x17
        /*00ea*/ 	.short	(.L_65 - .L_64)
.L_64:
        /*00ec*/ 	.word	0x00000000
        /*00f0*/ 	.short	0x0002
        /*00f2*/ 	.short	0x0008
        /*00f4*/ 	.byte	0x00, 0xf5, 0x21, 0x00


	//----- nvinfo : EIATTR_KPARAM_INFO
	.align		4
.L_65:
        /*00f8*/ 	.byte	0x04, 0x17
        /*00fa*/ 	.short	(.L_67 - .L_66)
.L_66:
        /*00fc*/ 	.word	0x00000000
        /*0100*/ 	.short	0x0001
        /*0102*/ 	.short	0x0004
        /*0104*/ 	.byte	0x00, 0xf0, 0x11, 0x00


	//----- nvinfo : EIATTR_KPARAM_INFO
	.align		4
.L_67:
        /*0108*/ 	.byte	0x04, 0x17
        /*010a*/ 	.short	(.L_69 - .L_68)
.L_68:
        /*010c*/ 	.word	0x00000000
        /*0110*/ 	.short	0x0000
        /*0112*/ 	.short	0x0000
        /*0114*/ 	.byte	0x00, 0xf0, 0x11, 0x00


	//----- nvinfo : EIATTR_SPARSE_MMA_MASK
	.align		4
.L_69:
        /*0118*/ 	.byte	0x03, 0x50
        /*011a*/ 	.short	0x0000


	//----- nvinfo : EIATTR_MAXREG_COUNT
	.align		4
        /*011c*/ 	.byte	0x03, 0x1b
        /*011e*/ 	.short	0x00ff


	//----- nvinfo : EIATTR_MERCURY_ISA_VERSION
	.align		4
        /*0120*/ 	.byte	0x03, 0x5f
        /*0122*/ 	.short	0x0101


	//----- nvinfo : EIATTR_VRC_CTA_INIT_COUNT
	.align		4
        /*0124*/ 	.byte	0x02, 0x4a
	.zero		1
	.zero		1


	//----- nvinfo : EIATTR_EXIT_INSTR_OFFSETS
	.align		4
        /*0128*/ 	.byte	0x04, 0x1c
        /*012a*/ 	.short	(.L_71 - .L_70)


	//   ....[0]....
.L_70:
        /*012c*/ 	.word	0x00000f50


	//   ....[1]....
        /*0130*/ 	.word	0x000015b0


	//   ....[2]....
        /*0134*/ 	.word	0x00001890


	//   ....[3]....
        /*0138*/ 	.word	0x00001a70


	//   ....[4]....
        /*013c*/ 	.word	0x00001b80


	//----- nvinfo : EIATTR_CBANK_PARAM_SIZE
	.align		4
.L_71:
        /*0140*/ 	.byte	0x03, 0x19
        /*0142*/ 	.short	0x0080


	//----- nvinfo : EIATTR_PARAM_CBANK
	.align		4
        /*0144*/ 	.byte	0x04, 0x0a
        /*0146*/ 	.short	(.L_73 - .L_72)
	.align		4
.L_72:
        /*0148*/ 	.word	index@(.nv.constant0._Z13backpropagateiiPdPKdiS_S1_S1_S_S1_iS_S_S1_S1_S_S_)
        /*014c*/ 	.short	0x0380
        /*014e*/ 	.short	0x0080


	//----- nvinfo : EIATTR_SW_WAR
	.align		4
.L_73:
        /*0150*/ 	.byte	0x04, 0x36
        /*0152*/ 	.short	(.L_75 - .L_74)
.L_74:
        /*0154*/ 	.word	0x00000008
.L_75:


//--------------------- .nv.info._Z9propagateiiPKdS0_S0_PdS1_ --------------------------
	.section	.nv.info._Z9propagateiiPKdS0_S0_PdS1_,"",@"SHT_CUDA_INFO"
	.sectionflags	@""
	.align	4


	//----- nvinfo : EIATTR_CUDA_API_VERSION
	.align		4
        /*0000*/ 	.byte	0x04, 0x37
        /*0002*/ 	.short	(.L_77 - .L_76)
.L_76:
        /*0004*/ 	.word	0x00000082


	//----- nvinfo : EIATTR_KPARAM_INFO
	.align		4
.L_77:
        /*0008*/ 	.byte	0x04, 0x17
        /*000a*/ 	.short	(.L_79 - .L_78)
.L_78:
        /*000c*/ 	.word	0x00000000
        /*0010*/ 	.short	0x0006
        /*0012*/ 	.short	0x0028
        /*0014*/ 	.byte	0x00, 0xf5, 0x21, 0x00


	//----- nvinfo : EIATTR_KPARAM_INFO
	.align		4
.L_79:
        /*0018*/ 	.byte	0x04, 0x17
        /*001a*/ 	.short	(.L_81 - .L_80)
.L_80:
        /*001c*/ 	.word	0x00000000
        /*0020*/ 	.short	0x0005
        /*0022*/ 	.short	0x0020
        /*0024*/ 	.byte	0x00, 0xf5, 0x21, 0x00


	//----- nvinfo : EIATTR_KPARAM_INFO
	.align		4
.L_81:
        /*0028*/ 	.byte	0x04, 0x17
        /*002a*/ 	.short	(.L_83 - .L_82)
.L_82:
        /*002c*/ 	.word	0x00000000
        /*0030*/ 	.short	0x0004
        /*0032*/ 	.short	0x0018
        /*0034*/ 	.byte	0x00, 0xf5, 0x21, 0x00


	//----- nvinfo : EIATTR_KPARAM_INFO
	.align		4
.L_83:
        /*0038*/ 	.byte	0x04, 0x17
        /*003a*/ 	.short	(.L_85 - .L_84)
.L_84:
        /*003c*/ 	.word	0x00000000
        /*0040*/ 	.short	0x0003
        /*0042*/ 	.short	0x0010
        /*0044*/ 	.byte	0x00, 0xf5, 0x21, 0x00


	//----- nvinfo : EIATTR_KPARAM_INFO
	.align		4
.L_85:
        /*0048*/ 	.byte	0x04, 0x17
        /*004a*/ 	.short	(.L_87 - .L_86)
.L_86:
        /*004c*/ 	.word	0x00000000
        /*0050*/ 	.short	0x0002
        /*0052*/ 	.short	0x0008
        /*0054*/ 	.byte	0x00, 0xf5, 0x21, 0x00


	//----- nvinfo : EIATTR_KPARAM_INFO
	.align		4
.L_87:
        /*0058*/ 	.byte	0x04, 0x17
        /*005a*/ 	.short	(.L_89 - .L_88)
.L_88:
        /*005c*/ 	.word	0x00000000
        /*0060*/ 	.short	0x0001
        /*0062*/ 	.short	0x0004
        /*0064*/ 	.byte	0x00, 0xf0, 0x11, 0x00


	//----- nvinfo : EIATTR_KPARAM_INFO
	.align		4
.L_89:
        /*0068*/ 	.byte	0x04, 0x17
        /*006a*/ 	.short	(.L_91 - .L_90)
.L_90:
        /*006c*/ 	.word	0x00000000
        /*0070*/ 	.short	0x0000
        /*0072*/ 	.short	0x0000
        /*0074*/ 	.byte	0x00, 0xf0, 0x11, 0x00


	//----- nvinfo : EIATTR_SPARSE_MMA_MASK
	.align		4
.L_91:
        /*0078*/ 	.byte	0x03, 0x50
        /*007a*/ 	.short	0x0000


	//----- nvinfo : EIATTR_MAXREG_COUNT
	.align		4
        /*007c*/ 	.byte	0x03, 0x1b
        /*007e*/ 	.short	0x00ff


	//----- nvinfo : EIATTR_MERCURY_ISA_VERSION
	.align		4
        /*0080*/ 	.byte	0x03, 0x5f
        /*0082*/ 	.short	0x0101


	//----- nvinfo : EIATTR_VRC_CTA_INIT_COUNT
	.align		4
        /*0084*/ 	.byte	0x02, 0x4a
	.zero		1
	.zero		1


	//----- nvinfo : EIATTR_EXIT_INSTR_OFFSETS
	.align		4
        /*0088*/ 	.byte	0x04, 0x1c
        /*008a*/ 	.short	(.L_93 - .L_92)


	//   ....[0]....
.L_92:
        /*008c*/ 	.word	0x00000f40


	//----- nvinfo : EIATTR_CRS_STACK_SIZE
	.align		4
.L_93:
        /*0090*/ 	.byte	0x04, 0x1e
        /*0092*/ 	.short	(.L_95 - .L_94)
.L_94:
        /*0094*/ 	.word	0x00000000


	//----- nvinfo : EIATTR_CBANK_PARAM_SIZE
	.align		4
.L_95:
        /*0098*/ 	.byte	0x03, 0x19
        /*009a*/ 	.short	0x0030


	//----- nvinfo : EIATTR_PARAM_CBANK
	.align		4
        /*009c*/ 	.byte	0x04, 0x0a
        /*009e*/ 	.short	(.L_97 - .L_96)
	.align		4
.L_96:
        /*00a0*/ 	.word	index@(.nv.constant0._Z9propagateiiPKdS0_S0_PdS1_)
        /*00a4*/ 	.short	0x0380
        /*00a6*/ 	.short	0x0030


	//----- nvinfo : EIATTR_SW_WAR
	.align		4
.L_97:
        /*00a8*/ 	.byte	0x04, 0x36
        /*00aa*/ 	.short	(.L_99 - .L_98)
.L_98:
        /*00ac*/ 	.word	0x00000008
.L_99:


//--------------------- .nv.callgraph             --------------------------
	.section	.nv.callgraph,"",@"SHT_CUDA_CALLGRAPH"
	.align	4
	.sectionentsize	8
	.align		4
        /*0000*/ 	.word	0x00000000
	.align		4
        /*0004*/ 	.word	0xffffffff
	.align		4
        /*0008*/ 	.word	0x00000000
	.align		4
        /*000c*/ 	.word	0xfffffffe
	.align		4
        /*0010*/ 	.word	0x00000000
	.align		4
        /*0014*/ 	.word	0xfffffffd
	.align		4
        /*0018*/ 	.word	0x00000000
	.align		4
        /*001c*/ 	.word	0xfffffffc


//--------------------- .text._Z6argmaxiPKdPi     --------------------------
	.section	.text._Z6argmaxiPKdPi,"ax",@progbits
	.align	128
        .global         _Z6argmaxiPKdPi
        .type           _Z6argmaxiPKdPi,@function
        .size           _Z6argmaxiPKdPi,(.L_x_32 - _Z6argmaxiPKdPi)
        .other          _Z6argmaxiPKdPi,@"STO_CUDA_ENTRY STV_DEFAULT"
_Z6argmaxiPKdPi:
.text._Z6argmaxiPKdPi:
[----:B------:R-:W-:Y:S08]  /*0000*/  LDC R1, c[0x0][0x37c] ;  /* 0x0000df00ff017b82 */ /* 0x000ff00000000800 */
[----:B------:R-:W0:Y:S02]  /*0010*/  S2UR UR4, SR_CTAID.Y ;  /* 0x00000000000479c3 */ /* 0x000e240000002600 */
[----:B0-----:R-:W-:-:S13]  /*0020*/  ISETP.NE.AND P0, PT, RZ, UR4, PT ;  /* 0x00000004ff007c0c */ /* 0x001fda000bf05270 */
[----:B------:R-:W-:Y:S05]  /*0030*/  @P0 EXIT ;  /* 0x000000000000094d */ /* 0x000fea0003800000 */
[----:B------:R-:W0:Y:S01]  /*0040*/  S2R R0, SR_CTAID.X ;  /* 0x0000000000007919 */ /* 0x000e220000002500 */
[----:B------:R-:W1:Y:S01]  /*0050*/  LDCU UR4, c[0x0][0x374] ;  /* 0x00006e80ff0477ac */ /* 0x000e620008000800 */
[----:B------:R-:W-:Y:S01]  /*0060*/  IMAD.MOV.U32 R2, RZ, RZ, RZ ;  /* 0x000000ffff027224 */ /* 0x000fe200078e00ff */
[----:B------:R-:W-:Y:S01]  /*0070*/  CS2R R10, SRZ ;  /* 0x00000000000a7805 */ /* 0x000fe2000001ff00 */
[----:B------:R-:W-:Y:S01]  /*0080*/  IMAD.MOV.U32 R27, RZ, RZ, RZ ;  /* 0x000000ffff1b7224 */ /* 0x000fe200078e00ff */
[----:B------:R-:W2:Y:S01]  /*0090*/  LDCU.64 UR8, c[0x0][0x358] ;  /* 0x00006b00ff0877ac */ /* 0x000ea20008000a00 */
[----:B-1----:R-:W-:Y:S02]  /*00a0*/  UISETP.GE.U32.AND UP0, UPT, UR4, 0x10, UPT ;  /* 0x000000100400788c */ /* 0x002fe4000bf06070 */
[----:B------:R-:W-:-:S04]  /*00b0*/  ULOP3.LUT UR5, UR4, 0xf, URZ, 0xc0, !UPT ;  /* 0x0000000f04057892 */ /* 0x000fc8000f8ec0ff */
[----:B------:R-:W-:Y:S01]  /*00c0*/  UISETP.NE.AND UP1, UPT, UR5, URZ, UPT ;  /* 0x000000ff0500728c */ /* 0x000fe2000bf25270 */
[----:B0-----:R-:W-:Y:S02]  /*00d0*/  IMAD R3, R0, UR4, RZ ;  /* 0x0000000400037c24 */ /* 0x001fe4000f8e02ff */
[----:B--2---:R-:W-:Y:S08]  /*00e0*/  BRA.U !UP0, `(.L_x_0) ;  /* 0x0000000508787547 */ /* 0x004ff0000b800000 */
[----:B------:R-:W0:Y:S01]  /*00f0*/  LDC.64 R6, c[0x0][0x388] ;  /* 0x0000e200ff067b82 */ /* 0x000e220000000a00 */
[----:B------:R-:W-:Y:S01]  /*0100*/  ULOP3.LUT UR6, UR4, 0xfff0, URZ, 0xc0, !UPT ;  /* 0x0000fff004067892 */ /* 0x000fe2000f8ec0ff */
[----:B------:R-:W-:Y:S01]  /*0110*/  IMAD.MOV.U32 R5, RZ, RZ, RZ ;  /* 0x000000ffff057224 */ /* 0x000fe200078e00ff */
[----:B------:R-:W-:Y:S01]  /*0120*/  CS2R R10, SRZ ;  /* 0x00000000000a7805 */ /* 0x000fe2000001ff00 */
[----:B------:R-:W-:-:S03]  /*0130*/  IMAD.MOV.U32 R27, RZ, RZ, RZ ;  /* 0x000000ffff1b7224 */ /* 0x000fc600078e00ff */
[----:B------:R-:W-:Y:S02]  /*0140*/  IMAD.U32 R2, RZ, RZ, UR6 ;  /* 0x00000006ff027e24 */ /* 0x000fe4000f8e00ff */
[----:B0-----:R-:W-:-:S03]  /*0150*/  IMAD.WIDE.U32 R6, R3, 0x8, R6 ;  /* 0x0000000803067825 */ /* 0x001fc600078e0006 */
[----:B------:R-:W-:-:S05]  /*0160*/  IADD3 R6, P0, PT, R6, 0x40, RZ ;  /* 0x0000004006067810 */ /* 0x000fca0007f1e0ff */
[----:B------:R-:W-:-:S08]  /*0170*/  IMAD.X R7, RZ, RZ, R7, P0 ;  /* 0x000000ffff077224 */ /* 0x000fd000000e0607 */
.L_x_1:
[----:B------:R-:W2:Y:S04]  /*0180*/  LDG.E.64.CONSTANT R8, desc[UR8][R6.64+-0x40] ;  /* 0xffffc00806087981 */ /* 0x000ea8000c1e9b00 */
[----:B------:R-:W3:Y:S04]  /*0190*/  LDG.E.64.CONSTANT R16, desc[UR8][R6.64+-0x38] ;  /* 0xffffc80806107981 */ /* 0x000ee8000c1e9b00 */
[----:B------:R-:W4:Y:S04]  /*01a0*/  LDG.E.64.CONSTANT R20, desc[UR8][R6.64+-0x30] ;  /* 0xffffd00806147981 */ /* 0x000f28000c1e9b00 */
[----:B------:R-:W5:Y:S04]  /*01b0*/  LDG.E.64.CONSTANT R18, desc[UR8][R6.64+-0x28] ;  /* 0xffffd80806127981 */ /* 0x000f68000c1e9b00 */
[----:B------:R-:W5:Y:S04]  /*01c0*/  LDG.E.64.CONSTANT R24, desc[UR8][R6.64+-0x20] ;  /* 0xffffe00806187981 */ /* 0x000f68000c1e9b00 */
[----:B------:R-:W5:Y:S04]  /*01d0*/  LDG.E.64.CONSTANT R22, desc[UR8][R6.64+-0x18] ;  /* 0xffffe80806167981 */ /* 0x000f68000c1e9b00 */
[----:B------:R-:W5:Y:S04]  /*01e0*/  LDG.E.64.CONSTANT R14, desc[UR8][R6.64+-0x10] ;  /* 0xfffff008060e7981 */ /* 0x000f68000c1e9b00 */
[----:B------:R-:W5:Y:S01]  /*01f0*/  LDG.E.64.CONSTANT R12, desc[UR8][R6.64+-0x8] ;  /* 0xfffff808060c7981 */ /* 0x000f62000c1e9b00 */
[----:B--2---:R-:W-:-:S06]  /*0200*/  DSETP.GT.AND P3, PT, R8, R10, PT ;  /* 0x0000000a0800722a */ /* 0x004fcc0003f64000 */
[----:B------:R-:W-:Y:S02]  /*0210*/  FSEL R8, R8, R10, P3 ;  /* 0x0000000a08087208 */ /* 0x000fe40001800000 */
[----:B------:R-:W-:Y:S02]  /*0220*/  FSEL R9, R9, R11, P3 ;  /* 0x0000000b09097208 */ /* 0x000fe40001800000 */
[----:B------:R-:W2:Y:S04]  /*0230*/  LDG.E.64.CONSTANT R10, desc[UR8][R6.64] ;  /* 0x00000008060a7981 */ /* 0x000ea8000c1e9b00 */
[----:B---3--:R-:W-:-:S06]  /*0240*/  DSETP.GT.AND P4, PT, R16, R8, PT ;  /* 0x000000081000722a */ /* 0x008fcc0003f84000 */
[----:B------:R-:W-:Y:S02]  /*0250*/  FSEL R16, R16, R8, P4 ;  /* 0x0000000810107208 */ /* 0x000fe40002000000 */
[----:B------:R-:W-:Y:S02]  /*0260*/  FSEL R17, R17, R9, P4 ;  /* 0x0000000911117208 */ /* 0x000fe40002000000 */
[----:B------:R-:W3:Y:S04]  /*0270*/  LDG.E.64.CONSTANT R8, desc[UR8][R6.64+0x8] ;  /* 0x0000080806087981 */ /* 0x000ee8000c1e9b00 */
[----:B----4-:R-:W-:-:S06]  /*0280*/  DSETP.GT.AND P5, PT, R20, R16, PT ;  /* 0x000000101400722a */ /* 0x010fcc0003fa4000 */
[----:B------:R-:W-:Y:S02]  /*0290*/  FSEL R16, R20, R16, P5 ;  /* 0x0000001014107208 */ /* 0x000fe40002800000 */
[----:B------:R-:W-:Y:S02]  /*02a0*/  FSEL R17, R21, R17, P5 ;  /* 0x0000001115117208 */ /* 0x000fe40002800000 */
[----:B------:R-:W4:Y:S04]  /*02b0*/  LDG.E.64.CONSTANT R20, desc[UR8][R6.64+0x10] ;  /* 0x0000100806147981 */ /* 0x000f28000c1e9b00 */
[----:B-----5:R-:W-:-:S06]  /*02c0*/  DSETP.GT.AND P6, PT, R18, R16, PT ;  /* 0x000000101200722a */ /* 0x020fcc0003fc4000 */
[----:B------:R-:W-:Y:S02]  /*02d0*/  FSEL R16, R18, R16, P6 ;  /* 0x0000001012107208 */ /* 0x000fe40003000000 */
[----:B------:R-:W-:Y:S02]  /*02e0*/  FSEL R17, R19, R17, P6 ;  /* 0x0000001113117208 */ /* 0x000fe40003000000 */
[----:B------:R-:W5:Y:S04]  /*02f0*/  LDG.E.64.CONSTANT R18, desc[UR8][R6.64+0x18] ;  /* 0x0000180806127981 */ /* 0x000f68000c1e9b00 */
[----:B------:R-:W-:-:S06]  /*0300*/  DSETP.GT.AND P0, PT, R24, R16, PT ;  /* 0x000000101800722a */ /* 0x000fcc0003f04000 */
[----:B------:R-:W-:Y:S02]  /*0310*/  FSEL R24, R24, R16, P0 ;  /* 0x0000001018187208 */ /* 0x000fe40000000000 */
[----:B------:R-:W-:Y:S02]  /*0320*/  FSEL R25, R25, R17, P0 ;  /* 0x0000001119197208 */ /* 0x000fe40000000000 */
[----:B------:R-:W5:Y:S04]  /*0330*/  LDG.E.64.CONSTANT R16, desc[UR8][R6.64+0x20] ;  /* 0x0000200806107981 */ /* 0x000f68000c1e9b00 */
[----:B------:R-:W-:-:S06]  /*0340*/  DSETP.GT.AND P1, PT, R22, R24, PT ;  /* 0x000000181600722a */ /* 0x000fcc0003f24000 */
[----:B------:R-:W-:Y:S02]  /*0350*/  FSEL R22, R22, R24, P1 ;  /* 0x0000001816167208 */ /* 0x000fe40000800000 */
[----:B------:R-:W-:Y:S02]  /*0360*/  FSEL R23, R23, R25, P1 ;  /* 0x0000001917177208 */ /* 0x000fe40000800000 */
[----:B------:R-:W5:Y:S04]  /*0370*/  LDG.E.64.CONSTANT R24, desc[UR8][R6.64+0x28] ;  /* 0x0000280806187981 */ /* 0x000f68000c1e9b00 */
[----:B------:R-:W-:Y:S01]  /*0380*/  DSETP.GT.AND P2, PT, R14, R22, PT ;  /* 0x000000160e00722a */ /* 0x000fe20003f44000 */
[----:B------:R-:W-:-:S05]  /*0390*/  SEL R27, R5, R27, P3 ;  /* 0x0000001b051b7207 */ /* 0x000fca0001800000 */
[----:B------:R-:W-:Y:S02]  /*03a0*/  FSEL R14, R14, R22, P2 ;  /* 0x000000160e0e7208 */ /* 0x000fe40001000000 */
[----:B------:R-:W-:Y:S02]  /*03b0*/  FSEL R15, R15, R23, P2 ;  /* 0x000000170f0f7208 */ /* 0x000fe40001000000 */
[----:B------:R-:W5:Y:S04]  /*03c0*/  LDG.E.64.CONSTANT R22, desc[UR8][R6.64+0x30] ;  /* 0x0000300806167981 */ /* 0x000f68000c1e9b00 */
[----:B------:R-:W-:-:S06]  /*03d0*/  DSETP.GT.AND P3, PT, R12, R14, PT ;  /* 0x0000000e0c00722a */ /* 0x000fcc0003f64000 */
[----:B------:R-:W-:Y:S02]  /*03e0*/  FSEL R12, R12, R14, P3 ;  /* 0x0000000e0c0c7208 */ /* 0x000fe40001800000 */
[----:B------:R-:W-:Y:S02]  /*03f0*/  FSEL R13, R13, R15, P3 ;  /* 0x0000000f0d0d7208 */ /* 0x000fe40001800000 */
[----:B------:R-:W5:Y:S01]  /*0400*/  LDG.E.64.CONSTANT R14, desc[UR8][R6.64+0x38] ;  /* 0x00003808060e7981 */ /* 0x000f62000c1e9b00 */
[C---:B------:R-:W-:Y:S02]  /*0410*/  @P4 VIADD R27, R5.reuse, 0x1 ;  /* 0x00000001051b4836 */ /* 0x040fe40000000000 */
[C---:B------:R-:W-:Y:S02]  /*0420*/  @P5 VIADD R27, R5.reuse, 0x2 ;  /* 0x00000002051b5836 */ /* 0x040fe40000000000 */
[C---:B------:R-:W-:Y:S02]  /*0430*/  @P6 VIADD R27, R5.reuse, 0x3 ;  /* 0x00000003051b6836 */ /* 0x040fe40000000000 */
[----:B------:R-:W-:-:S02]  /*0440*/  @P0 VIADD R27, R5, 0x4 ;  /* 0x00000004051b0836 */ /* 0x000fc40000000000 */
[C---:B------:R-:W-:Y:S02]  /*0450*/  @P1 VIADD R27, R5.reuse, 0x5 ;  /* 0x00000005051b1836 */ /* 0x040fe40000000000 */
[C---:B------:R-:W-:Y:S02]  /*0460*/  @P2 VIADD R27, R5.reuse, 0x6 ;  /* 0x00000006051b2836 */ /* 0x040fe40000000000 */
[----:B------:R-:W-:Y:S01]  /*0470*/  @P3 VIADD R27, R5, 0x7 ;  /* 0x00000007051b3836 */ /* 0x000fe20000000000 */
[----:B--2---:R-:W-:-:S06]  /*0480*/  DSETP.GT.AND P4, PT, R10, R12, PT ;  /* 0x0000000c0a00722a */ /* 0x004fcc0003f84000 */
[----:B------:R-:W-:Y:S02]  /*0490*/  FSEL R10, R10, R12, P4 ;  /* 0x0000000c0a0a7208 */ /* 0x000fe40002000000 */
[----:B------:R-:W-:-:S06]  /*04a0*/  FSEL R11, R11, R13, P4 ;  /* 0x0000000d0b0b7208 */ /* 0x000fcc0002000000 */
[----:B---3--:R-:W-:-:S06]  /*04b0*/  DSETP.GT.AND P5, PT, R8, R10, PT ;  /* 0x0000000a0800722a */ /* 0x008fcc0003fa4000 */
[----:B------:R-:W-:Y:S02]  /*04c0*/  FSEL R8, R8, R10, P5 ;  /* 0x0000000a08087208 */ /* 0x000fe40002800000 */
[----:B------:R-:W-:-:S06]  /*04d0*/  FSEL R9, R9, R11, P5 ;  /* 0x0000000b09097208 */ /* 0x000fcc0002800000 */
[----:B----4-:R-:W-:-:S06]  /*04e0*/  DSETP.GT.AND P6, PT, R20, R8, PT ;  /* 0x000000081400722a */ /* 0x010fcc0003fc4000 */
[----:B------:R-:W-:Y:S02]  /*04f0*/  FSEL R8, R20, R8, P6 ;  /* 0x0000000814087208 */ /* 0x000fe40003000000 */
[----:B------:R-:W-:-:S06]  /*0500*/  FSEL R9, R21, R9, P6 ;  /* 0x0000000915097208 */ /* 0x000fcc0003000000 */
[----:B-----5:R-:W-:-:S06]  /*0510*/  DSETP.GT.AND P0, PT, R18, R8, PT ;  /* 0x000000081200722a */ /* 0x020fcc0003f04000 */
[----:B------:R-:W-:Y:S02]  /*0520*/  FSEL R8, R18, R8, P0 ;  /* 0x0000000812087208 */ /* 0x000fe40000000000 */
[----:B------:R-:W-:-:S06]  /*0530*/  FSEL R9, R19, R9, P0 ;  /* 0x0000000913097208 */ /* 0x000fcc0000000000 */
[----:B------:R-:W-:-:S06]  /*0540*/  DSETP.GT.AND P1, PT, R16, R8, PT ;  /* 0x000000081000722a */ /* 0x000fcc0003f24000 */
[----:B------:R-:W-:Y:S02]  /*0550*/  FSEL R8, R16, R8, P1 ;  /* 0x0000000810087208 */ /* 0x000fe40000800000 */
[----:B------:R-:W-:-:S06]  /*0560*/  FSEL R9, R17, R9, P1 ;  /* 0x0000000911097208 */ /* 0x000fcc0000800000 */
[----:B------:R-:W-:-:S06]  /*0570*/  DSETP.GT.AND P2, PT, R24, R8, PT ;  /* 0x000000081800722a */ /* 0x000fcc0003f44000 */
[----:B------:R-:W-:Y:S02]  /*0580*/  FSEL R8, R24, R8, P2 ;  /* 0x0000000818087208 */ /* 0x000fe40001000000 */
[----:B------:R-:W-:-:S06]  /*0590*/  FSEL R9, R25, R9, P2 ;  /* 0x0000000919097208 */ /* 0x000fcc0001000000 */
[----:B------:R-:W-:Y:S01]  /*05a0*/  DSETP.GT.AND P3, PT, R22, R8, PT ;  /* 0x000000081600722a */ /* 0x000fe20003f64000 */
[C---:B------:R-:W-:Y:S02]  /*05b0*/  @P4 VIADD R27, R5.reuse, 0x8 ;  /* 0x00000008051b4836 */ /* 0x040fe40000000000 */
[----:B------:R-:W-:-:S03]  /*05c0*/  @P5 VIADD R27, R5, 0x9 ;  /* 0x00000009051b5836 */ /* 0x000fc60000000000 */
[----:B------:R-:W-:Y:S02]  /*05d0*/  FSEL R8, R22, R8, P3 ;  /* 0x0000000816087208 */ /* 0x000fe40001800000 */
[----:B------:R-:W-:Y:S01]  /*05e0*/  FSEL R9, R23, R9, P3 ;  /* 0x0000000917097208 */ /* 0x000fe20001800000 */
[C---:B------:R-:W-:Y:S02]  /*05f0*/  @P6 VIADD R27, R5.reuse, 0xa ;  /* 0x0000000a051b6836 */ /* 0x040fe40000000000 */
[----:B------:R-:W-:-:S03]  /*0600*/  @P0 VIADD R27, R5, 0xb ;  /* 0x0000000b051b0836 */ /* 0x000fc60000000000 */
[----:B------:R-:W-:Y:S01]  /*0610*/  DSETP.GT.AND P0, PT, R14, R8, PT ;  /* 0x000000080e00722a */ /* 0x000fe20003f04000 */
[C---:B------:R-:W-:Y:S02]  /*0620*/  @P1 VIADD R27, R5.reuse, 0xc ;  /* 0x0000000c051b1836 */ /* 0x040fe40000000000 */
[C---:B------:R-:W-:Y:S02]  /*0630*/  @P2 VIADD R27, R5.reuse, 0xd ;  /* 0x0000000d051b2836 */ /* 0x040fe40000000000 */
[----:B------:R-:W-:-:S09]  /*0640*/  @P3 VIADD R27, R5, 0xe ;  /* 0x0000000e051b3836 */ /* 0x000fd20000000000 */
[C---:B------:R-:W-:Y:S02]  /*0650*/  @P0 VIADD R27, R5.reuse, 0xf ;  /* 0x0000000f051b0836 */ /* 0x040fe40000000000 */
[----:B------:R-:W-:-:S05]  /*0660*/  VIADD R5, R5, 0x10 ;  /* 0x0000001005057836 */ /* 0x000fca0000000000 */
[----:B------:R-:W-:Y:S02]  /*0670*/  ISETP.NE.AND P1, PT, R5, R2, PT ;  /* 0x000000020500720c */ /* 0x000fe40003f25270 */
[----:B------:R-:W-:Y:S02]  /*0680*/  IADD3 R6, P2, PT, R6, 0x80, RZ ;  /* 0x0000008006067810 */ /* 0x000fe40007f5e0ff */
[----:B------:R-:W-:Y:S02]  /*0690*/  FSEL R10, R14, R8, P0 ;  /* 0x000000080e0a7208 */ /* 0x000fe40000000000 */
[----:B------:R-:W-:Y:S01]  /*06a0*/  FSEL R11, R15, R9, P0 ;  /* 0x000000090f0b7208 */ /* 0x000fe20000000000 */
[----:B------:R-:W-:-:S06]  /*06b0*/  IMAD.X R7, RZ, RZ, R7, P2 ;  /* 0x000000ffff077224 */ /* 0x000fcc00010e0607 */
[----:B------:R-:W-:Y:S05]  /*06c0*/  @P1 BRA `(.L_x_1) ;  /* 0xfffffff800ac1947 */ /* 0x000fea000383ffff */
.L_x_0:
[----:B------:R-:W-:Y:S05]  /*06d0*/  BRA.U !UP1, `(.L_x_2) ;  /* 0x0000000509ac7547 */ /* 0x000fea000b800000 */
[----:B------:R-:W-:Y:S02]  /*06e0*/  UISETP.GE.U32.AND UP0, UPT, UR5, 0x8, UPT ;  /* 0x000000080500788c */ /* 0x000fe4000bf06070 */
[----:B------:R-:W-:-:S04]  /*06f0*/  ULOP3.LUT UR6, UR4, 0x7, URZ, 0xc0, !UPT ;  /* 0x0000000704067892 */ /* 0x000fc8000f8ec0ff */
[----:B------:R-:W-:-:S03]  /*0700*/  UISETP.NE.AND UP1, UPT, UR6, URZ, UPT ;  /* 0x000000ff0600728c */ /* 0x000fc6000bf25270 */
[----:B------:R-:W-:Y:S08]  /*0710*/  BRA.U !UP0, `(.L_x_3) ;  /* 0x0000000108c47547 */ /* 0x000ff0000b800000 */
[----:B------:R-:W0:Y:S01]  /*0720*/  LDC.64 R20, c[0x0][0x388] ;  /* 0x0000e200ff147b82 */ /* 0x000e220000000a00 */
[C---:B------:R-:W-:Y:S01]  /*0730*/  IMAD.IADD R5, R3.reuse, 0x1, R2 ;  /* 0x0000000103057824 */ /* 0x040fe200078e0202 */
[----:B------:R-:W-:-:S06]  /*0740*/  IADD3 R4, P0, PT, R3, R2, RZ ;  /* 0x0000000203047210 */ /* 0x000fcc0007f1e0ff */
[----:B------:R-:W1:Y:S01]  /*0750*/  LDC.64 R22, c[0x0][0x388] ;  /* 0x0000e200ff167b82 */ /* 0x000e620000000a00 */
[----:B0-----:R-:W-:-:S04]  /*0760*/  IMAD.WIDE.U32 R20, R5, 0x8, R20 ;  /* 0x0000000805147825 */ /* 0x001fc800078e0014 */
[----:B------:R-:W-:Y:S02]  /*0770*/  IMAD.X R5, RZ, RZ, RZ, P0 ;  /* 0x000000ffff057224 */ /* 0x000fe400000e06ff */
[----:B------:R-:W2:Y:S01]  /*0780*/  LDG.E.64.CONSTANT R20, desc[UR8][R20.64] ;  /* 0x0000000814147981 */ /* 0x000ea2000c1e9b00 */
[----:B-1----:R-:W-:-:S04]  /*0790*/  LEA R22, P0, R4, R22, 0x3 ;  /* 0x0000001604167211 */ /* 0x002fc800078018ff */
[----:B------:R-:W-:-:S05]  /*07a0*/  LEA.HI.X R23, R4, R23, R5, 0x3, P0 ;  /* 0x0000001704177211 */ /* 0x000fca00000f1c05 */
        /* <DEDUP_REMOVED lines=10> */
[----:B------:R-:W-:-:S04]  /*0850*/  SEL R27, R2, R27, P2 ;  /* 0x0000001b021b7207 */ /* 0x000fc80001000000 */
[----:B---3--:R-:W-:-:S06]  /*0860*/  DSETP.GT.AND P3, PT, R16, R10, PT ;  /* 0x0000000a1000722a */ /* 0x008fcc0003f64000 */
[----:B------:R-:W-:Y:S02]  /*0870*/  FSEL R10, R16, R10, P3 ;  /* 0x0000000a100a7208 */ /* 0x000fe40001800000 */
[----:B------:R-:W-:-:S06]  /*0880*/  FSEL R11, R17, R11, P3 ;  /* 0x0000000b110b7208 */ /* 0x000fcc0001800000 */
[----:B----4-:R-:W-:Y:S01]  /*0890*/  DSETP.GT.AND P4, PT, R14, R10, PT ;  /* 0x0000000a0e00722a */ /* 0x010fe20003f84000 */
[----:B------:R-:W-:-:S05]  /*08a0*/  @P3 VIADD R27, R2, 0x1 ;  /* 0x00000001021b3836 */ /* 0x000fca0000000000 */
[----:B------:R-:W-:Y:S02]  /*08b0*/  FSEL R10, R14, R10, P4 ;  /* 0x0000000a0e0a7208 */ /* 0x000fe40002000000 */
[----:B------:R-:W-:-:S06]  /*08c0*/  FSEL R11, R15, R11, P4 ;  /* 0x0000000b0f0b7208 */ /* 0x000fcc0002000000 */
[----:B-----5:R-:W-:Y:S01]  /*08d0*/  DSETP.GT.AND P5, PT, R12, R10, PT ;  /* 0x0000000a0c00722a */ /* 0x020fe20003fa4000 */
[----:B------:R-:W-:-:S05]  /*08e0*/  @P4 VIADD R27, R2, 0x2 ;  /* 0x00000002021b4836 */ /* 0x000fca0000000000 */
[----:B------:R-:W-:Y:S02]  /*08f0*/  FSEL R10, R12, R10, P5 ;  /* 0x0000000a0c0a7208 */ /* 0x000fe40002800000 */
[----:B------:R-:W-:-:S06]  /*0900*/  FSEL R11, R13, R11, P5 ;  /* 0x0000000b0d0b7208 */ /* 0x000fcc0002800000 */
[----:B------:R-:W-:Y:S01]  /*0910*/  DSETP.GT.AND P1, PT, R8, R10, PT ;  /* 0x0000000a0800722a */ /* 0x000fe20003f24000 */
        /* <DEDUP_REMOVED lines=15> */
[C---:B------:R-:W-:Y:S02]  /*0a10*/  @P3 VIADD R27, R2.reuse, 0x7 ;  /* 0x00000007021b3836 */ /* 0x040fe40000000000 */
[----:B------:R-:W-:-:S07]  /*0a20*/  VIADD R2, R2, 0x8 ;  /* 0x0000000802027836 */ /* 0x000fce0000000000 */
.L_x_3:
[----:B------:R-:W-:Y:S05]  /*0a30*/  BRA.U !UP1, `(.L_x_2) ;  /* 0x0000000109d47547 */ /* 0x000fea000b800000 */
[----:B------:R-:W-:Y:S02]  /*0a40*/  UISETP.GE.U32.AND UP0, UPT, UR6, 0x4, UPT ;  /* 0x000000040600788c */ /* 0x000fe4000bf06070 */
[----:B------:R-:W-:-:S04]  /*0a50*/  ULOP3.LUT UR4, UR4, 0x3, URZ, 0xc0, !UPT ;  /* 0x0000000304047892 */ /* 0x000fc8000f8ec0ff */
[----:B------:R-:W-:-:S03]  /*0a60*/  UISETP.NE.AND UP1, UPT, UR4, URZ, UPT ;  /* 0x000000ff0400728c */ /* 0x000fc6000bf25270 */
[----:B------:R-:W-:Y:S08]  /*0a70*/  BRA.U !UP0, `(.L_x_4) ;  /* 0x0000000108747547 */ /* 0x000ff0000b800000 */
[----:B------:R-:W0:Y:S01]  /*0a80*/  LDC.64 R4, c[0x0][0x388] ;  /* 0x0000e200ff047b82 */ /* 0x000e220000000a00 */
[----:B------:R-:W-:-:S07]  /*0a90*/  IMAD.IADD R7, R3, 0x1, R2 ;  /* 0x0000000103077824 */ /* 0x000fce00078e0202 */
[----:B------:R-:W1:Y:S01]  /*0aa0*/  LDC.64 R12, c[0x0][0x388] ;  /* 0x0000e200ff0c7b82 */ /* 0x000e620000000a00 */
[----:B0-----:R-:W-:Y:S01]  /*0ab0*/  IMAD.WIDE.U32 R4, R7, 0x8, R4 ;  /* 0x0000000807047825 */ /* 0x001fe200078e0004 */
[----:B------:R-:W-:-:S05]  /*0ac0*/  IADD3 R7, P0, PT, R3, R2, RZ ;  /* 0x0000000203077210 */ /* 0x000fca0007f1e0ff */
[----:B------:R-:W2:Y:S01]  /*0ad0*/  LDG.E.64.CONSTANT R4, desc[UR8][R4.64] ;  /* 0x0000000804047981 */ /* 0x000ea2000c1e9b00 */
[----:B------:R-:W-:Y:S01]  /*0ae0*/  IMAD.X R8, RZ, RZ, RZ, P0 ;  /* 0x000000ffff087224 */ /* 0x000fe200000e06ff */
[----:B-1----:R-:W-:-:S04]  /*0af0*/  LEA R6, P0, R7, R12, 0x3 ;  /* 0x0000000c07067211 */ /* 0x002fc800078018ff */
[----:B------:R-:W-:-:S05]  /*0b00*/  LEA.HI.X R7, R7, R13, R8, 0x3, P0 ;  /* 0x0000000d07077211 */ /* 0x000fca00000f1c08 */
[----:B------:R-:W3:Y:S04]  /*0b10*/  LDG.E.64.CONSTANT R8, desc[UR8][R6.64+0x8] ;  /* 0x0000080806087981 */ /* 0x000ee8000c1e9b00 */
[----:B------:R-:W4:Y:S04]  /*0b20*/  LDG.E.64.CONSTANT R12, desc[UR8][R6.64+0x10] ;  /* 0x00001008060c7981 */ /* 0x000f28000c1e9b00 */
        /* <DEDUP_REMOVED lines=16> */
[C---:B------:R-:W-:Y:S02]  /*0c30*/  @P3 VIADD R27, R2.reuse, 0x3 ;  /* 0x00000003021b3836 */ /* 0x040fe40000000000 */
[----:B------:R-:W-:-:S07]  /*0c40*/  VIADD R2, R2, 0x4 ;  /* 0x0000000402027836 */ /* 0x000fce0000000000 */
.L_x_4:
[----:B------:R-:W-:Y:S05]  /*0c50*/  BRA.U !UP1, `(.L_x_2) ;  /* 0x00000001094c7547 */ /* 0x000fea000b800000 */
[----:B------:R-:W0:Y:S01]  /*0c60*/  LDC.64 R4, c[0x0][0x388] ;  /* 0x0000e200ff047b82 */ /* 0x000e220000000a00 */
[----:B------:R-:W-:Y:S01]  /*0c70*/  IMAD.IADD R3, R3, 0x1, R2 ;  /* 0x0000000103037824 */ /* 0x000fe200078e0202 */
[----:B------:R-:W-:-:S03]  /*0c80*/  UIADD3 UR4, UPT, UPT, -UR4, URZ, URZ ;  /* 0x000000ff04047290 */ /* 0x000fc6000fffe1ff */
[----:B0-----:R-:W-:-:S04]  /*0c90*/  IMAD.WIDE.U32 R4, R3, 0x8, R4 ;  /* 0x0000000803047825 */ /* 0x001fc800078e0004 */
[----:B------:R-:W-:Y:S02]  /*0ca0*/  IMAD.MOV.U32 R3, RZ, RZ, R4 ;  /* 0x000000ffff037224 */ /* 0x000fe400078e0004 */
[----:B------:R-:W-:-:S07]  /*0cb0*/  IMAD.MOV.U32 R6, RZ, RZ, R5 ;  /* 0x000000ffff067224 */ /* 0x000fce00078e0005 */
.L_x_5:
[----:B------:R-:W-:Y:S02]  /*0cc0*/  IMAD.MOV.U32 R4, RZ, RZ, R3 ;  /* 0x000000ffff047224 */ /* 0x000fe400078e0003 */
[----:B------:R-:W-:-:S06]  /*0cd0*/  IMAD.MOV.U32 R5, RZ, RZ, R6 ;  /* 0x000000ffff057224 */ /* 0x000fcc00078e0006 */
[----:B------:R-:W2:Y:S01]  /*0ce0*/  LDG.E.64.CONSTANT R4, desc[UR8][R4.64] ;  /* 0x0000000804047981 */ /* 0x000ea2000c1e9b00 */
[----:B------:R-:W-:Y:S01]  /*0cf0*/  UIADD3 UR4, UPT, UPT, UR4, 0x1, URZ ;  /* 0x0000000104047890 */ /* 0x000fe2000fffe0ff */
[----:B------:R-:W-:-:S03]  /*0d00*/  IADD3 R3, P1, PT, R3, 0x8, RZ ;  /* 0x0000000803037810 */ /* 0x000fc60007f3e0ff */
[----:B------:R-:W-:Y:S02]  /*0d10*/  UISETP.NE.AND UP0, UPT, UR4, URZ, UPT ;  /* 0x000000ff0400728c */ /* 0x000fe4000bf05270 */
[----:B------:R-:W-:Y:S01]  /*0d20*/  IMAD.X R6, RZ, RZ, R6, P1 ;  /* 0x000000ffff067224 */ /* 0x000fe200008e0606 */
[----:B--2---:R-:W-:-:S06]  /*0d30*/  DSETP.GT.AND P0, PT, R4, R10, PT ;  /* 0x0000000a0400722a */ /* 0x004fcc0003f04000 */
[C---:B------:R-:W-:Y:S01]  /*0d40*/  SEL R27, R2.reuse, R27, P0 ;  /* 0x0000001b021b7207 */ /* 0x040fe20000000000 */
[----:B------:R-:W-:Y:S01]  /*0d50*/  VIADD R2, R2, 0x1 ;  /* 0x0000000102027836 */ /* 0x000fe20000000000 */
[----:B------:R-:W-:Y:S02]  /*0d60*/  FSEL R10, R4, R10, P0 ;  /* 0x0000000a040a7208 */ /* 0x000fe40000000000 */
[----:B------:R-:W-:Y:S01]  /*0d70*/  FSEL R11, R5, R11, P0 ;  /* 0x0000000b050b7208 */ /* 0x000fe20000000000 */
[----:B------:R-:W-:Y:S06]  /*0d80*/  BRA.U UP0, `(.L_x_5) ;  /* 0xfffffffd00cc7547 */ /* 0x000fec000b83ffff */
.L_x_2:
[----:B------:R-:W0:Y:S02]  /*0d90*/  LDCU UR4, c[0x0][0x380] ;  /* 0x00007000ff0477ac */ /* 0x000e240008000800 */
[----:B0-----:R-:W-:-:S13]  /*0da0*/  ISETP.NE.AND P0, PT, R27, UR4, PT ;  /* 0x000000041b007c0c */ /* 0x001fda000bf05270 */
[----:B------:R-:W-:Y:S05]  /*0db0*/  @P0 EXIT ;  /* 0x000000000000094d */ /* 0x000fea0003800000 */
[----:B------:R-:W0:Y:S02]  /*0dc0*/  LDC.64 R2, c[0x0][0x390] ;  /* 0x0000e400ff027b82 */ /* 0x000e240000000a00 */
[----:B0-----:R-:W-:-:S05]  /*0dd0*/  IMAD.WIDE.U32 R2, R0, 0x4, R2 ;  /* 0x0000000400027825 */ /* 0x001fca00078e0002 */
[----:B------:R-:W2:Y:S02]  /*0de0*/  LDG.E R0, desc[UR8][R2.64] ;  /* 0x0000000802007981 */ /* 0x000ea4000c1e1900 */
[----:B--2---:R-:W-:-:S05]  /*0df0*/  VIADD R5, R0, 0x1 ;  /* 0x0000000100057836 */ /* 0x004fca0000000000 */
[----:B------:R-:W-:Y:S01]  /*0e00*/  STG.E desc[UR8][R2.64], R5 ;  /* 0x0000000502007986 */ /* 0x000fe2000c101908 */
[----:B------:R-:W-:Y:S05]  /*0e10*/  EXIT ;  /* 0x000000000000794d */ /* 0x000fea0003800000 */
.L_x_6:
[----:B------:R-:W-:-:S00]  /*0e20*/  BRA `(.L_x_6) ;  /* 0xfffffffc00fc7947 */ /* 0x000fc0000383ffff */
[----:B------:R-:W-:-:S00]  /*0e30*/  NOP ;  /* 0x0000000000007918 */ /* 0x000fc00000000000 */
        /* <DEDUP_REMOVED lines=12> */
.L_x_32:


//--------------------- .text._Z13backpropagateiiPdPKdiS_S1_S1_S_S1_iS_S_S1_S1_S_S_ --------------------------
	.section	.text._Z13backpropagateiiPdPKdiS_S1_S1_S_S1_iS_S_S1_S1_S_S_,"ax",@progbits
	.align	128
        .global         _Z13backpropagateiiPdPKdiS_S1_S1_S_S1_iS_S_S1_S1_S_S_
        .type           _Z13backpropagateiiPdPKdiS_S1_S1_S_S1_iS_S_S1_S1_S_S_,@function
        .size           _Z13backpropagateiiPdPKdiS_S1_S1_S_S1_iS_S_S1_S1_S_S_,(.L_x_33 - _Z13backpropagateiiPdPKdiS_S1_S1_S_S1_iS_S_S1_S1_S_S_)
        .other          _Z13backpropagateiiPdPKdiS_S1_S1_S_S1_iS_S_S1_S1_S_S_,@"STO_CUDA_ENTRY STV_DEFAULT"
_Z13backpropagateiiPdPKdiS_S1_S1_S_S1_iS_S_S1_S1_S_S_:
.text._Z13backpropagateiiPdPKdiS_S1_S1_S_S1_iS_S_S1_S1_S_S_:
[----:B------:R-:W-:Y:S01]  /*0000*/  LDC R1, c[0x0][0x37c] ;  /* 0x0000df00ff017b82 */ /* 0x000fe20000000800 */
[----:B------:R-:W0:Y:S07]  /*0010*/  S2R R0, SR_CTAID.X ;  /* 0x0000000000007919 */ /* 0x000e2e0000002500 */
[----:B------:R-:W1:Y:S01]  /*0020*/  LDC R5, c[0x0][0x384] ;  /* 0x0000e100ff057b82 */ /* 0x000e620000000800 */
[----:B------:R-:W2:Y:S07]  /*0030*/  LDCU.64 UR10, c[0x0][0x358] ;  /* 0x00006b00ff0a77ac */ /* 0x000eae0008000a00 */
[----:B------:R-:W0:Y:S08]  /*0040*/  LDC R3, c[0x0][0x374] ;  /* 0x0000dd00ff037b82 */ /* 0x000e300000000800 */
[----:B------:R-:W3:Y:S08]  /*0050*/  S2UR UR4, SR_CTAID.Y ;  /* 0x00000000000479c3 */ /* 0x000ef00000002600 */
[----:B------:R-:W4:Y:S01]  /*0060*/  LDC.64 R10, c[0x0][0x388] ;  /* 0x0000e200ff0a7b82 */ /* 0x000f220000000a00 */
[----:B-1----:R-:W-:Y:S01]  /*0070*/  ISETP.GT.AND P0, PT, R5, -0x1, PT ;  /* 0xffffffff0500780c */ /* 0x002fe20003f04270 */
[----:B0-----:R-:W-:-:S04]  /*0080*/  IMAD R26, R0, R3, RZ ;  /* 0x00000003001a7224 */ /* 0x001fc800078e02ff */
[----:B---3--:R-:W-:-:S04]  /*0090*/  VIADD R2, R26, UR4 ;  /* 0x000000041a027c36 */ /* 0x008fc80008000000 */
[----:B----4-:R-:W-:-:S04]  /*00a0*/  IMAD.WIDE.U32 R6, R2, 0x8, R10 ;  /* 0x0000000802067825 */ /* 0x010fc800078e000a */
[----:B--2---:R-:W-:Y:S05]  /*00b0*/  @P0 BRA `(.L_x_7) ;  /* 0x0000000c00040947 */ /* 0x004fea0003800000 */
[----:B------:R-:W0:Y:S01]  /*00c0*/  LDC R5, c[0x0][0x398] ;  /* 0x0000e600ff057b82 */ /* 0x000e220000000800 */
[----:B------:R-:W-:Y:S02]  /*00d0*/  CS2R R20, SRZ ;  /* 0x0000000000147805 */ /* 0x000fe4000001ff00 */
[----:B0-----:R-:W-:-:S13]  /*00e0*/  ISETP.GE.AND P0, PT, R5, 0x1, PT ;  /* 0x000000010500780c */ /* 0x001fda0003f06270 */
[----:B------:R-:W-:Y:S05]  /*00f0*/  @!P0 BRA `(.L_x_8) ;  /* 0x0000000800ec8947 */ /* 0x000fea0003800000 */
[C---:B------:R-:W-:Y:S01]  /*0100*/  ISETP.GE.U32.AND P1, PT, R5.reuse, 0x8, PT ;  /* 0x000000080500780c */ /* 0x040fe20003f26070 */
[----:B------:R-:W-:Y:S01]  /*0110*/  IMAD R24, R0, R5, RZ ;  /* 0x0000000500187224 */ /* 0x000fe200078e02ff */
[----:B------:R-:W-:Y:S01]  /*0120*/  LOP3.LUT R4, R5, 0x7, RZ, 0xc0, !PT ;  /* 0x0000000705047812 */ /* 0x000fe200078ec0ff */
[----:B------:R-:W-:Y:S01]  /*0130*/  IMAD.MOV.U32 R25, RZ, RZ, RZ ;  /* 0x000000ffff197224 */ /* 0x000fe200078e00ff */
[----:B------:R-:W-:Y:S02]  /*0140*/  CS2R R20, SRZ ;  /* 0x0000000000147805 */ /* 0x000fe4000001ff00 */
[----:B------:R-:W-:-:S07]  /*0150*/  ISETP.NE.AND P0, PT, R4, RZ, PT ;  /* 0x000000ff0400720c */ /* 0x000fce0003f05270 */
[----:B------:R-:W-:Y:S06]  /*0160*/  @!P1 BRA `(.L_x_9) ;  /* 0x00000004003c9947 */ /* 0x000fec0003800000 */
[----:B------:R-:W0:Y:S01]  /*0170*/  LDCU.64 UR6, c[0x0][0x3b0] ;  /* 0x00007600ff0677ac */ /* 0x000e220008000a00 */
[----:B------:R-:W-:Y:S02]  /*0180*/  HFMA2 R8, -RZ, RZ, 0, 1.9073486328125e-06 ;  /* 0x00000020ff087431 */ /* 0x000fe400000001ff */
[----:B------:R-:W-:Y:S01]  /*0190*/  IMAD.MOV.U32 R9, RZ, RZ, 0x0 ;  /* 0x00000000ff097424 */ /* 0x000fe200078e00ff */
[----:B------:R-:W-:Y:S01]  /*01a0*/  LOP3.LUT R25, R5, 0x7ffffff8, RZ, 0xc0, !PT ;  /* 0x7ffffff805197812 */ /* 0x000fe200078ec0ff */
[----:B------:R-:W1:Y:S01]  /*01b0*/  LDCU.64 UR8, c[0x0][0x3a8] ;  /* 0x00007500ff0877ac */ /* 0x000e620008000a00 */
[----:B------:R-:W-:Y:S01]  /*01c0*/  IMAD R26, R26, R5, UR4 ;  /* 0x000000041a1a7e24 */ /* 0x000fe2000f8e0205 */
[----:B------:R-:W-:Y:S01]  /*01d0*/  CS2R R20, SRZ ;  /* 0x0000000000147805 */ /* 0x000fe2000001ff00 */
[----:B------:R-:W-:Y:S01]  /*01e0*/  IMAD.SHL.U32 R29, R3, 0x8, RZ ;  /* 0x00000008031d7824 */ /* 0x000fe200078e00ff */
[----:B------:R-:W-:Y:S01]  /*01f0*/  IADD3 R27, PT, PT, -R25, RZ, RZ ;  /* 0x000000ff191b7210 */ /* 0x000fe20007ffe1ff */
[----:B------:R-:W-:-:S03]  /*0200*/  IMAD.WIDE.U32 R8, R24, 0x8, R8 ;  /* 0x0000000818087825 */ /* 0x000fc600078e0008 */
[C---:B0-----:R-:W-:Y:S02]  /*0210*/  IADD3 R28, P1, PT, R8.reuse, UR6, RZ ;  /* 0x00000006081c7c10 */ /* 0x041fe4000ff3e0ff */
[----:B-1----:R-:W-:Y:S02]  /*0220*/  IADD3 R8, P2, PT, R8, UR8, RZ ;  /* 0x0000000808087c10 */ /* 0x002fe4000ff5e0ff */
[C---:B------:R-:W-:Y:S02]  /*0230*/  IADD3.X R11, PT, PT, R9.reuse, UR7, RZ, P1, !PT ;  /* 0x00000007090b7c10 */ /* 0x040fe40008ffe4ff */
[----:B------:R-:W-:-:S09]  /*0240*/  IADD3.X R9, PT, PT, R9, UR9, RZ, P2, !PT ;  /* 0x0000000909097c10 */ /* 0x000fd200097fe4ff */
.L_x_10:
[----:B------:R-:W0:Y:S01]  /*0250*/  LDC.64 R12, c[0x0][0x3a0] ;  /* 0x0000e800ff0c7b82 */ /* 0x000e220000000a00 */
[----:B------:R-:W2:Y:S01]  /*0260*/  LDG.E.64.CONSTANT R16, desc[UR10][R8.64+-0x20] ;  /* 0xffffe00a08107981 */ /* 0x000ea2000c1e9b00 */
[----:B0-----:R-:W-:-:S05]  /*0270*/  IMAD.WIDE R12, R26, 0x8, R12 ;  /* 0x000000081a0c7825 */ /* 0x001fca00078e020c */
[----:B------:R-:W2:Y:S01]  /*0280*/  LDG.E.64.CONSTANT R14, desc[UR10][R12.64] ;  /* 0x0000000a0c0e7981 */ /* 0x000ea2000c1e9b00 */
[----:B------:R-:W-:Y:S01]  /*0290*/  IMAD.MOV.U32 R10, RZ, RZ, R28 ;  /* 0x000000ffff0a7224 */ /* 0x000fe200078e001c */
[----:B------:R-:W-:-:S04]  /*02a0*/  IADD3 R18, P1, PT, R12, R29, RZ ;  /* 0x0000001d0c127210 */ /* 0x000fc80007f3e0ff */
[----:B------:R-:W3:Y:S01]  /*02b0*/  LDG.E.64.CONSTANT R22, desc[UR10][R10.64+-0x20] ;  /* 0xffffe00a0a167981 */ /* 0x000ee2000c1e9b00 */
[----:B------:R-:W-:-:S05]  /*02c0*/  IMAD.X R19, RZ, RZ, R13, P1 ;  /* 0x000000ffff137224 */ /* 0x000fca00008e060d */
[----:B------:R-:W4:Y:S01]  /*02d0*/  LDG.E.64.CONSTANT R12, desc[UR10][R18.64] ;  /* 0x0000000a120c7981 */ /* 0x000f22000c1e9b00 */
[----:B--2---:R-:W-:-:S03]  /*02e0*/  DMUL R16, R14, R16 ;  /* 0x000000100e107228 */ /* 0x004fc60000000000 */
[----:B------:R-:W4:Y:S05]  /*02f0*/  LDG.E.64.CONSTANT R14, desc[UR10][R8.64+-0x18] ;  /* 0xffffe80a080e7981 */ /* 0x000f2a000c1e9b00 */
[----:B---3--:R-:W-:Y:S01]  /*0300*/  DFMA R22, R16, R22, R20 ;  /* 0x000000161016722b */ /* 0x008fe20000000014 */
[----:B------:R-:W2:Y:S01]  /*0310*/  LDG.E.64.CONSTANT R20, desc[UR10][R10.64+-0x18] ;  /* 0xffffe80a0a147981 */ /* 0x000ea2000c1e9b00 */
[----:B------:R-:W-:-:S04]  /*0320*/  IADD3 R16, P1, PT, R29, R18, RZ ;  /* 0x000000121d107210 */ /* 0x000fc80007f3e0ff */
[----:B------:R-:W-:Y:S02]  /*0330*/  IADD3.X R17, PT, PT, RZ, R19, RZ, P1, !PT ;  /* 0x00000013ff117210 */ /* 0x000fe40000ffe4ff */
[----:B------:R-:W3:Y:S01]  /*0340*/  LDG.E.64.CONSTANT R18, desc[UR10][R8.64+-0x10] ;  /* 0xfffff00a08127981 */ /* 0x000ee2000c1e9b00 */
[----:B----4-:R-:W-:-:S03]  /*0350*/  DMUL R14, R12, R14 ;  /* 0x0000000e0c0e7228 */ /* 0x010fc60000000000 */
[----:B------:R-:W3:Y:S05]  /*0360*/  LDG.E.64.CONSTANT R12, desc[UR10][R16.64] ;  /* 0x0000000a100c7981 */ /* 0x000eea000c1e9b00 */
[----:B--2---:R-:W-:Y:S01]  /*0370*/  DFMA R20, R14, R20, R22 ;  /* 0x000000140e14722b */ /* 0x004fe20000000016 */
[----:B------:R-:W2:Y:S01]  /*0380*/  LDG.E.64.CONSTANT R22, desc[UR10][R10.64+-0x10] ;  /* 0xfffff00a0a167981 */ /* 0x000ea2000c1e9b00 */
[----:B------:R-:W-:-:S05]  /*0390*/  IADD3 R14, P1, PT, R29, R16, RZ ;  /* 0x000000101d0e7210 */ /* 0x000fca0007f3e0ff */
[----:B------:R-:W-:Y:S02]  /*03a0*/  IMAD.X R15, RZ, RZ, R17, P1 ;  /* 0x000000ffff0f7224 */ /* 0x000fe400008e0611 */
[----:B------:R-:W4:Y:S01]  /*03b0*/  LDG.E.64.CONSTANT R16, desc[UR10][R8.64+-0x8] ;  /* 0xfffff80a08107981 */ /* 0x000f22000c1e9b00 */
[----:B---3--:R-:W-:-:S03]  /*03c0*/  DMUL R18, R12, R18 ;  /* 0x000000120c127228 */ /* 0x008fc60000000000 */
[----:B------:R-:W4:Y:S05]  /*03d0*/  LDG.E.64.CONSTANT R12, desc[UR10][R14.64] ;  /* 0x0000000a0e0c7981 */ /* 0x000f2a000c1e9b00 */
[----:B--2---:R-:W-:Y:S01]  /*03e0*/  DFMA R22, R18, R22, R20 ;  /* 0x000000161216722b */ /* 0x004fe20000000014 */
[----:B------:R-:W2:Y:S01]  /*03f0*/  LDG.E.64.CONSTANT R20, desc[UR10][R10.64+-0x8] ;  /* 0xfffff80a0a147981 */ /* 0x000ea2000c1e9b00 */
[----:B------:R-:W-:-:S05]  /*0400*/  IADD3 R18, P1, PT, R29, R14, RZ ;  /* 0x0000000e1d127210 */ /* 0x000fca0007f3e0ff */
[----:B------:R-:W-:-:S05]  /*0410*/  IMAD.X R19, RZ, RZ, R15, P1 ;  /* 0x000000ffff137224 */ /* 0x000fca00008e060f */
[----:B------:R-:W3:Y:S01]  /*0420*/  LDG.E.64.CONSTANT R14, desc[UR10][R18.64] ;  /* 0x0000000a120e7981 */ /* 0x000ee2000c1e9b00 */
[----:B----4-:R-:W-:-:S03]  /*0430*/  DMUL R16, R12, R16 ;  /* 0x000000100c107228 */ /* 0x010fc60000000000 */
[----:B------:R-:W3:Y:S05]  /*0440*/  LDG.E.64.CONSTANT R12, desc[UR10][R8.64] ;  /* 0x0000000a080c7981 */ /* 0x000eea000c1e9b00 */
[----:B--2---:R-:W-:Y:S01]  /*0450*/  DFMA R20, R16, R20, R22 ;  /* 0x000000141014722b */ /* 0x004fe20000000016 */
[----:B------:R-:W2:Y:S01]  /*0460*/  LDG.E.64.CONSTANT R22, desc[UR10][R10.64] ;  /* 0x0000000a0a167981 */ /* 0x000ea2000c1e9b00 */
[----:B------:R-:W-:-:S04]  /*0470*/  IADD3 R16, P1, PT, R29, R18, RZ ;  /* 0x000000121d107210 */ /* 0x000fc80007f3e0ff */
[----:B------:R-:W-:Y:S02]  /*0480*/  IADD3.X R17, PT, PT, RZ, R19, RZ, P1, !PT ;  /* 0x00000013ff117210 */ /* 0x000fe40000ffe4ff */
[----:B------:R-:W4:Y:S01]  /*0490*/  LDG.E.64.CONSTANT R18, desc[UR10][R8.64+0x8] ;  /* 0x0000080a08127981 */ /* 0x000f22000c1e9b00 */
[----:B---3--:R-:W-:-:S03]  /*04a0*/  DMUL R12, R14, R12 ;  /* 0x0000000c0e0c7228 */ /* 0x008fc60000000000 */
[----:B------:R-:W4:Y:S05]  /*04b0*/  LDG.E.64.CONSTANT R14, desc[UR10][R16.64] ;  /* 0x0000000a100e7981 */ /* 0x000f2a000c1e9b00 */
[----:B--2---:R-:W-:Y:S02]  /*04c0*/  DFMA R22, R12, R22, R20 ;  /* 0x000000160c16722b */ /* 0x004fe40000000014 */
[----:B------:R-:W2:Y:S01]  /*04d0*/  LDG.E.64.CONSTANT R12, desc[UR10][R10.64+0x8] ;  /* 0x0000080a0a0c7981 */ /* 0x000ea2000c1e9b00 */
[----:B------:R-:W-:-:S05]  /*04e0*/  IADD3 R20, P1, PT, R29, R16, RZ ;  /* 0x000000101d147210 */ /* 0x000fca0007f3e0ff */
[----:B------:R-:W-:-:S05]  /*04f0*/  IMAD.X R21, RZ, RZ, R17, P1 ;  /* 0x000000ffff157224 */ /* 0x000fca00008e0611 */
[----:B------:R-:W3:Y:S01]  /*0500*/  LDG.E.64.CONSTANT R16, desc[UR10][R20.64] ;  /* 0x0000000a14107981 */ /* 0x000ee2000c1e9b00 */
[----:B----4-:R-:W-:-:S03]  /*0510*/  DMUL R18, R14, R18 ;  /* 0x000000120e127228 */ /* 0x010fc60000000000 */
[----:B------:R-:W3:Y:S05]  /*0520*/  LDG.E.64.CONSTANT R14, desc[UR10][R8.64+0x10] ;  /* 0x0000100a080e7981 */ /* 0x000eea000c1e9b00 */
[----:B--2---:R-:W-:Y:S01]  /*0530*/  DFMA R12, R18, R12, R22 ;  /* 0x0000000c120c722b */ /* 0x004fe20000000016 */
[----:B------:R-:W-:Y:S01]  /*0540*/  IADD3 R18, P1, PT, R29, R20, RZ ;  /* 0x000000141d127210 */ /* 0x000fe20007f3e0ff */
[----:B------:R-:W2:Y:S04]  /*0550*/  LDG.E.64.CONSTANT R22, desc[UR10][R10.64+0x18] ;  /* 0x0000180a0a167981 */ /* 0x000ea8000c1e9b00 */
[----:B------:R-:W-:-:S02]  /*0560*/  IMAD.X R19, RZ, RZ, R21, P1 ;  /* 0x000000ffff137224 */ /* 0x000fc400008e0615 */
[----:B------:R0:W4:Y:S04]  /*0570*/  LDG.E.64.CONSTANT R20, desc[UR10][R8.64+0x18] ;  /* 0x0000180a08147981 */ /* 0x000128000c1e9b00 */
[----:B------:R-:W4:Y:S01]  /*0580*/  LDG.E.64.CONSTANT R18, desc[UR10][R18.64] ;  /* 0x0000000a12127981 */ /* 0x000f22000c1e9b00 */
[----:B---3--:R-:W-:-:S03]  /*0590*/  DMUL R14, R16, R14 ;  /* 0x0000000e100e7228 */ /* 0x008fc60000000000 */
[----:B------:R1:W3:Y:S01]  /*05a0*/  LDG.E.64.CONSTANT R16, desc[UR10][R10.64+0x10] ;  /* 0x0000100a0a107981 */ /* 0x0002e2000c1e9b00 */
[----:B------:R-:W-:-:S04]  /*05b0*/  IADD3 R27, PT, PT, R27, 0x8, RZ ;  /* 0x000000081b1b7810 */ /* 0x000fc80007ffe0ff */
[----:B------:R-:W-:Y:S02]  /*05c0*/  ISETP.NE.AND P1, PT, R27, RZ, PT ;  /* 0x000000ff1b00720c */ /* 0x000fe40003f25270 */
[----:B------:R-:W-:Y:S02]  /*05d0*/  IADD3 R28, P2, PT, R10, 0x40, RZ ;  /* 0x000000400a1c7810 */ /* 0x000fe40007f5e0ff */
[----:B0-----:R-:W-:Y:S01]  /*05e0*/  IADD3 R8, P3, PT, R8, 0x40, RZ ;  /* 0x0000004008087810 */ /* 0x001fe20007f7e0ff */
[----:B----4-:R-:W-:Y:S02]  /*05f0*/  DMUL R20, R18, R20 ;  /* 0x0000001412147228 */ /* 0x010fe40000000000 */
[----:B-1----:R-:W-:Y:S01]  /*0600*/  IMAD.X R11, RZ, RZ, R11, P2 ;  /* 0x000000ffff0b7224 */ /* 0x002fe200010e060b */
[----:B------:R-:W-:Y:S01]  /*0610*/  IADD3 R26, PT, PT, R29, R26, RZ ;  /* 0x0000001a1d1a7210 */ /* 0x000fe20007ffe0ff */
[----:B------:R-:W-:Y:S01]  /*0620*/  IMAD.X R9, RZ, RZ, R9, P3 ;  /* 0x000000ffff097224 */ /* 0x000fe200018e0609 */
[----:B---3--:R-:W-:-:S08]  /*0630*/  DFMA R12, R14, R16, R12 ;  /* 0x000000100e0c722b */ /* 0x008fd0000000000c */
[----:B--2---:R-:W-:Y:S01]  /*0640*/  DFMA R20, R20, R22, R12 ;  /* 0x000000161414722b */ /* 0x004fe2000000000c */
[----:B------:R-:W-:Y:S10]  /*0650*/  @P1 BRA `(.L_x_10) ;  /* 0xfffffff800fc1947 */ /* 0x000ff4000383ffff */
.L_x_9:
[----:B------:R-:W-:Y:S05]  /*0660*/  @!P0 BRA `(.L_x_8) ;  /* 0x0000000400908947 */ /* 0x000fea0003800000 */
[----:B------:R-:W-:Y:S02]  /*0670*/  ISETP.GE.U32.AND P1, PT, R4, 0x4, PT ;  /* 0x000000040400780c */ /* 0x000fe40003f26070 */
[----:B------:R-:W-:-:S04]  /*0680*/  LOP3.LUT R28, R5, 0x3, RZ, 0xc0, !PT ;  /* 0x00000003051c7812 */ /* 0x000fc800078ec0ff */
[----:B------:R-:W-:-:S07]  /*0690*/  ISETP.NE.AND P0, PT, R28, RZ, PT ;  /* 0x000000ff1c00720c */ /* 0x000fce0003f05270 */
[----:B------:R-:W-:Y:S06]  /*06a0*/  @!P1 BRA `(.L_x_11) ;  /* 0x0000000000b89947 */ /* 0x000fec0003800000 */
[----:B------:R-:W0:Y:S01]  /*06b0*/  LDC.64 R26, c[0x0][0x3a8] ;  /* 0x0000ea00ff1a7b82 */ /* 0x000e220000000a00 */
[----:B------:R-:W-:Y:S01]  /*06c0*/  IMAD.IADD R4, R24, 0x1, R25 ;  /* 0x0000000118047824 */ /* 0x000fe200078e0219 */
[----:B------:R-:W1:Y:S03]  /*06d0*/  LDCU.64 UR6, c[0x0][0x3a8] ;  /* 0x00007500ff0677ac */ /* 0x000e660008000a00 */
[C---:B------:R-:W-:Y:S01]  /*06e0*/  IMAD R11, R4.reuse, R3, UR4 ;  /* 0x00000004040b7e24 */ /* 0x040fe2000f8e0203 */
[----:B------:R-:W2:Y:S02]  /*06f0*/  LDCU.64 UR8, c[0x0][0x3b0] ;  /* 0x00007600ff0877ac */ /* 0x000ea40008000a00 */
[----:B------:R-:W3:Y:S08]  /*0700*/  LDC.64 R8, c[0x0][0x3a0] ;  /* 0x0000e800ff087b82 */ /* 0x000ef00000000a00 */
[----:B------:R-:W4:Y:S01]  /*0710*/  LDC.64 R22, c[0x0][0x3b0] ;  /* 0x0000ec00ff167b82 */ /* 0x000f220000000a00 */
[----:B0-----:R-:W-:-:S06]  /*0720*/  IMAD.WIDE.U32 R26, R4, 0x8, R26 ;  /* 0x00000008041a7825 */ /* 0x001fcc00078e001a */
[----:B------:R-:W5:Y:S01]  /*0730*/  LDG.E.64.CONSTANT R26, desc[UR10][R26.64] ;  /* 0x0000000a1a1a7981 */ /* 0x000f62000c1e9b00 */
[----:B---3--:R-:W-:-:S05]  /*0740*/  IMAD.WIDE R8, R11, 0x8, R8 ;  /* 0x000000080b087825 */ /* 0x008fca00078e0208 */
[----:B------:R2:W5:Y:S01]  /*0750*/  LDG.E.64.CONSTANT R14, desc[UR10][R8.64] ;  /* 0x0000000a080e7981 */ /* 0x000562000c1e9b00 */
[----:B------:R-:W-:Y:S01]  /*0760*/  IADD3 R10, P1, PT, R24, R25, RZ ;  /* 0x00000019180a7210 */ /* 0x000fe20007f3e0ff */
[----:B------:R-:W-:-:S04]  /*0770*/  IMAD.SHL.U32 R29, R3, 0x8, RZ ;  /* 0x00000008031d7824 */ /* 0x000fc800078e00ff */
[----:B------:R-:W-:Y:S01]  /*0780*/  IMAD.X R13, RZ, RZ, RZ, P1 ;  /* 0x000000ffff0d7224 */ /* 0x000fe200008e06ff */
[----:B------:R-:W-:Y:S01]  /*0790*/  SHF.L.U32 R11, R10, 0x3, RZ ;  /* 0x000000030a0b7819 */ /* 0x000fe200000006ff */
[----:B----4-:R-:W-:-:S03]  /*07a0*/  IMAD.WIDE.U32 R22, R4, 0x8, R22 ;  /* 0x0000000804167825 */ /* 0x010fc600078e0016 */
[----:B------:R-:W-:Y:S02]  /*07b0*/  SHF.L.U64.HI R4, R10, 0x3, R13 ;  /* 0x000000030a047819 */ /* 0x000fe4000001020d */
[----:B------:R-:W-:Y:S01]  /*07c0*/  IADD3 R10, P1, PT, R29, R8, RZ ;  /* 0x000000081d0a7210 */ /* 0x000fe20007f3e0ff */
[----:B------:R-:W3:Y:S01]  /*07d0*/  LDG.E.64.CONSTANT R22, desc[UR10][R22.64] ;  /* 0x0000000a16167981 */ /* 0x000ee2000c1e9b00 */
[C---:B-1----:R-:W-:Y:S02]  /*07e0*/  IADD3 R12, P2, PT, R11.reuse, UR6, RZ ;  /* 0x000000060b0c7c10 */ /* 0x042fe4000ff5e0ff */
[----:B--2---:R-:W-:Y:S01]  /*07f0*/  IADD3 R8, P3, PT, R11, UR8, RZ ;  /* 0x000000080b087c10 */ /* 0x004fe2000ff7e0ff */
[----:B------:R-:W-:Y:S01]  /*0800*/  IMAD.X R11, RZ, RZ, R9, P1 ;  /* 0x000000ffff0b7224 */ /* 0x000fe200008e0609 */
[----:B------:R-:W-:-:S05]  /*0810*/  IADD3.X R13, PT, PT, R4, UR7, RZ, P2, !PT ;  /* 0x00000007040d7c10 */ /* 0x000fca00097fe4ff */
[----:B------:R-:W2:Y:S01]  /*0820*/  LDG.E.64.CONSTANT R16, desc[UR10][R12.64+0x8] ;  /* 0x0000080a0c107981 */ /* 0x000ea2000c1e9b00 */
[----:B------:R-:W-:-:S05]  /*0830*/  IADD3.X R9, PT, PT, R4, UR9, RZ, P3, !PT ;  /* 0x0000000904097c10 */ /* 0x000fca0009ffe4ff */
[----:B------:R-:W4:Y:S01]  /*0840*/  LDG.E.64.CONSTANT R18, desc[UR10][R8.64+0x8] ;  /* 0x0000080a08127981 */ /* 0x000f22000c1e9b00 */
[----:B-----5:R-:W-:-:S03]  /*0850*/  DMUL R26, R14, R26 ;  /* 0x0000001a0e1a7228 */ /* 0x020fc60000000000 */
[----:B------:R-:W2:Y:S05]  /*0860*/  LDG.E.64.CONSTANT R14, desc[UR10][R10.64] ;  /* 0x0000000a0a0e7981 */ /* 0x000eaa000c1e9b00 */
[----:B---3--:R-:W-:Y:S01]  /*0870*/  DFMA R22, R26, R22, R20 ;  /* 0x000000161a16722b */ /* 0x008fe20000000014 */
[----:B------:R-:W-:Y:S01]  /*0880*/  IADD3 R20, P1, PT, R29, R10, RZ ;  /* 0x0000000a1d147210 */ /* 0x000fe20007f3e0ff */
[----:B------:R-:W3:Y:S03]  /*0890*/  LDG.E.64.CONSTANT R26, desc[UR10][R12.64+0x10] ;  /* 0x0000100a0c1a7981 */ /* 0x000ee6000c1e9b00 */
[----:B------:R-:W-:-:S05]  /*08a0*/  IADD3.X R21, PT, PT, RZ, R11, RZ, P1, !PT ;  /* 0x0000000bff157210 */ /* 0x000fca0000ffe4ff */
[----:B------:R-:W3:Y:S01]  /*08b0*/  LDG.E.64.CONSTANT R10, desc[UR10][R20.64] ;  /* 0x0000000a140a7981 */ /* 0x000ee2000c1e9b00 */
[----:B--2---:R-:W-:Y:S01]  /*08c0*/  DMUL R14, R14, R16 ;  /* 0x000000100e0e7228 */ /* 0x004fe20000000000 */
[----:B------:R-:W-:-:S05]  /*08d0*/  IADD3 R16, P1, PT, R29, R20, RZ ;  /* 0x000000141d107210 */ /* 0x000fca0007f3e0ff */
[----:B------:R-:W-:Y:S02]  /*08e0*/  IMAD.X R17, RZ, RZ, R21, P1 ;  /* 0x000000ffff117224 */ /* 0x000fe400008e0615 */
[----:B----4-:R-:W-:Y:S01]  /*08f0*/  DFMA R14, R14, R18, R22 ;  /* 0x000000120e0e722b */ /* 0x010fe20000000016 */
[----:B------:R-:W2:Y:S04]  /*0900*/  LDG.E.64.CONSTANT R18, desc[UR10][R12.64+0x18] ;  /* 0x0000180a0c127981 */ /* 0x000ea8000c1e9b00 */
[----:B------:R-:W2:Y:S04]  /*0910*/  LDG.E.64.CONSTANT R16, desc[UR10][R16.64] ;  /* 0x0000000a10107981 */ /* 0x000ea8000c1e9b00 */
[----:B------:R-:W4:Y:S04]  /*0920*/  LDG.E.64.CONSTANT R22, desc[UR10][R8.64+0x10] ;  /* 0x0000100a08167981 */ /* 0x000f28000c1e9b00 */
[----:B------:R-:W5:Y:S01]  /*0930*/  LDG.E.64.CONSTANT R8, desc[UR10][R8.64+0x18] ;  /* 0x0000180a08087981 */ /* 0x000f62000c1e9b00 */
[----:B---3--:R-:W-:Y:S01]  /*0940*/  DMUL R10, R10, R26 ;  /* 0x0000001a0a0a7228 */ /* 0x008fe20000000000 */
[----:B------:R-:W-:Y:S01]  /*0950*/  VIADD R25, R25, 0x4 ;  /* 0x0000000419197836 */ /* 0x000fe20000000000 */
[----:B--2---:R-:W-:-:S06]  /*0960*/  DMUL R18, R16, R18 ;  /* 0x0000001210127228 */ /* 0x004fcc0000000000 */
[----:B----4-:R-:W-:-:S08]  /*0970*/  DFMA R10, R10, R22, R14 ;  /* 0x000000160a0a722b */ /* 0x010fd0000000000e */
[----:B-----5:R-:W-:-:S11]  /*0980*/  DFMA R20, R18, R8, R10 ;  /* 0x000000081214722b */ /* 0x020fd6000000000a */
.L_x_11:
[----:B------:R-:W-:Y:S05]  /*0990*/  @!P0 BRA `(.L_x_8) ;  /* 0x0000000000c48947 */ /* 0x000fea0003800000 */
[----:B------:R-:W-:Y:S02]  /*09a0*/  ISETP.NE.AND P1, PT, R28, 0x1, PT ;  /* 0x000000011c00780c */ /* 0x000fe40003f25270 */
[----:B------:R-:W-:-:S04]  /*09b0*/  LOP3.LUT R5, R5, 0x1, RZ, 0xc0, !PT ;  /* 0x0000000105057812 */ /* 0x000fc800078ec0ff */
[----:B------:R-:W-:-:S07]  /*09c0*/  ISETP.NE.U32.AND P0, PT, R5, 0x1, PT ;  /* 0x000000010500780c */ /* 0x000fce0003f05070 */
[----:B------:R-:W-:Y:S06]  /*09d0*/  @!P1 BRA `(.L_x_12) ;  /* 0x00000000007c9947 */ /* 0x000fec0003800000 */
[----:B------:R-:W0:Y:S01]  /*09e0*/  LDC.64 R8, c[0x0][0x3a8] ;  /* 0x0000ea00ff087b82 */ /* 0x000e220000000a00 */
[----:B------:R-:W1:Y:S01]  /*09f0*/  LDCU.64 UR6, c[0x0][0x3a8] ;  /* 0x00007500ff0677ac */ /* 0x000e620008000a00 */
[CC--:B------:R-:W-:Y:S02]  /*0a00*/  IADD3 R11, PT, PT, R24.reuse, R25.reuse, RZ ;  /* 0x00000019180b7210 */ /* 0x0c0fe40007ffe0ff */
[----:B------:R-:W-:Y:S01]  /*0a10*/  IADD3 R10, P1, PT, R24, R25, RZ ;  /* 0x00000019180a7210 */ /* 0x000fe20007f3e0ff */
[----:B------:R-:W2:Y:S02]  /*0a20*/  LDCU.64 UR8, c[0x0][0x3b0] ;  /* 0x00007600ff0877ac */ /* 0x000ea40008000a00 */
[----:B------:R-:W-:Y:S01]  /*0a30*/  IMAD R5, R11, R3, UR4 ;  /* 0x000000040b057e24 */ /* 0x000fe2000f8e0203 */
[----:B------:R-:W3:Y:S01]  /*0a40*/  LDC.64 R18, c[0x0][0x3a0] ;  /* 0x0000e800ff127b82 */ /* 0x000ee20000000a00 */
[----:B------:R-:W-:Y:S02]  /*0a50*/  IMAD.X R13, RZ, RZ, RZ, P1 ;  /* 0x000000ffff0d7224 */ /* 0x000fe400008e06ff */
[----:B------:R-:W-:-:S05]  /*0a60*/  IMAD.SHL.U32 R4, R10, 0x8, RZ ;  /* 0x000000080a047824 */ /* 0x000fca00078e00ff */
[----:B------:R-:W4:Y:S01]  /*0a70*/  LDC.64 R16, c[0x0][0x3b0] ;  /* 0x0000ec00ff107b82 */ /* 0x000f220000000a00 */
[----:B-1----:R-:W-:Y:S01]  /*0a80*/  IADD3 R14, P2, PT, R4, UR6, RZ ;  /* 0x00000006040e7c10 */ /* 0x002fe2000ff5e0ff */
[----:B0-----:R-:W-:-:S06]  /*0a90*/  IMAD.WIDE.U32 R8, R11, 0x8, R8 ;  /* 0x000000080b087825 */ /* 0x001fcc00078e0008 */
[----:B------:R-:W5:Y:S01]  /*0aa0*/  LDG.E.64.CONSTANT R8, desc[UR10][R8.64] ;  /* 0x0000000a08087981 */ /* 0x000f62000c1e9b00 */
[----:B---3--:R-:W-:Y:S01]  /*0ab0*/  IMAD.WIDE R18, R5, 0x8, R18 ;  /* 0x0000000805127825 */ /* 0x008fe200078e0212 */
[----:B------:R-:W-:Y:S02]  /*0ac0*/  SHF.L.U64.HI R5, R10, 0x3, R13 ;  /* 0x000000030a057819 */ /* 0x000fe4000001020d */
[----:B------:R-:W-:Y:S01]  /*0ad0*/  LEA R12, P1, R3, R18, 0x3 ;  /* 0x00000012030c7211 */ /* 0x000fe200078218ff */
[----:B----4-:R-:W-:Y:S02]  /*0ae0*/  IMAD.WIDE.U32 R16, R11, 0x8, R16 ;  /* 0x000000080b107825 */ /* 0x010fe400078e0010 */
[----:B------:R-:W5:Y:S01]  /*0af0*/  LDG.E.64.CONSTANT R10, desc[UR10][R18.64] ;  /* 0x0000000a120a7981 */ /* 0x000f62000c1e9b00 */
[----:B------:R-:W-:Y:S02]  /*0b00*/  IADD3.X R15, PT, PT, R5, UR7, RZ, P2, !PT ;  /* 0x00000007050f7c10 */ /* 0x000fe400097fe4ff */
[----:B------:R-:W-:Y:S01]  /*0b10*/  IADD3.X R13, PT, PT, RZ, R19, RZ, P1, !PT ;  /* 0x00000013ff0d7210 */ /* 0x000fe20000ffe4ff */
[----:B------:R-:W3:Y:S01]  /*0b20*/  LDG.E.64.CONSTANT R16, desc[UR10][R16.64] ;  /* 0x0000000a10107981 */ /* 0x000ee2000c1e9b00 */
[----:B--2---:R-:W-:-:S03]  /*0b30*/  IADD3 R4, P1, PT, R4, UR8, RZ ;  /* 0x0000000804047c10 */ /* 0x004fc6000ff3e0ff */
[----:B------:R-:W2:Y:S01]  /*0b40*/  LDG.E.64.CONSTANT R14, desc[UR10][R14.64+0x8] ;  /* 0x0000080a0e0e7981 */ /* 0x000ea2000c1e9b00 */
[----:B------:R-:W-:-:S03]  /*0b50*/  IADD3.X R5, PT, PT, R5, UR9, RZ, P1, !PT ;  /* 0x0000000905057c10 */ /* 0x000fc60008ffe4ff */
[----:B------:R-:W2:Y:S04]  /*0b60*/  LDG.E.64.CONSTANT R12, desc[UR10][R12.64] ;  /* 0x0000000a0c0c7981 */ /* 0x000ea8000c1e9b00 */
[----:B------:R-:W4:Y:S01]  /*0b70*/  LDG.E.64.CONSTANT R4, desc[UR10][R4.64+0x8] ;  /* 0x0000080a04047981 */ /* 0x000f22000c1e9b00 */
[----:B------:R-:W-:Y:S01]  /*0b80*/  VIADD R25, R25, 0x2 ;  /* 0x0000000219197836 */ /* 0x000fe20000000000 */
[----:B-----5:R-:W-:-:S08]  /*0b90*/  DMUL R8, R10, R8 ;  /* 0x000000080a087228 */ /* 0x020fd00000000000 */
[----:B---3--:R-:W-:Y:S02]  /*0ba0*/  DFMA R8, R8, R16, R20 ;  /* 0x000000100808722b */ /* 0x008fe40000000014 */
[----:B--2---:R-:W-:-:S08]  /*0bb0*/  DMUL R20, R12, R14 ;  /* 0x0000000e0c147228 */ /* 0x004fd00000000000 */
[----:B----4-:R-:W-:-:S11]  /*0bc0*/  DFMA R20, R20, R4, R8 ;  /* 0x000000041414722b */ /* 0x010fd60000000008 */
.L_x_12:
[----:B------:R-:W-:Y:S05]  /*0bd0*/  @P0 BRA `(.L_x_8) ;  /* 0x0000000000340947 */ /* 0x000fea0003800000 */
[----:B------:R-:W0:Y:S01]  /*0be0*/  LDC.64 R10, c[0x0][0x3a8] ;  /* 0x0000ea00ff0a7b82 */ /* 0x000e220000000a00 */
[----:B------:R-:W-:-:S04]  /*0bf0*/  IMAD.IADD R13, R24, 0x1, R25 ;  /* 0x00000001180d7824 */ /* 0x000fc800078e0219 */
[----:B------:R-:W-:-:S03]  /*0c00*/  IMAD R3, R13, R3, UR4 ;  /* 0x000000040d037e24 */ /* 0x000fc6000f8e0203 */
[----:B------:R-:W1:Y:S08]  /*0c10*/  LDC.64 R8, c[0x0][0x3a0] ;  /* 0x0000e800ff087b82 */ /* 0x000e700000000a00 */
[----:B------:R-:W2:Y:S01]  /*0c20*/  LDC.64 R4, c[0x0][0x3b0] ;  /* 0x0000ec00ff047b82 */ /* 0x000ea20000000a00 */
[----:B0-----:R-:W-:-:S06]  /*0c30*/  IMAD.WIDE.U32 R10, R13, 0x8, R10 ;  /* 0x000000080d0a7825 */ /* 0x001fcc00078e000a */
[----:B------:R-:W3:Y:S01]  /*0c40*/  LDG.E.64.CONSTANT R10, desc[UR10][R10.64] ;  /* 0x0000000a0a0a7981 */ /* 0x000ee2000c1e9b00 */
[----:B-1----:R-:W-:-:S06]  /*0c50*/  IMAD.WIDE R8, R3, 0x8, R8 ;  /* 0x0000000803087825 */ /* 0x002fcc00078e0208 */
[----:B------:R-:W3:Y:S01]  /*0c60*/  LDG.E.64.CONSTANT R8, desc[UR10][R8.64] ;  /* 0x0000000a08087981 */ /* 0x000ee2000c1e9b00 */
[----:B--2---:R-:W-:-:S06]  /*0c70*/  IMAD.WIDE.U32 R12, R13, 0x8, R4 ;  /* 0x000000080d0c7825 */ /* 0x004fcc00078e0004 */
[----:B------:R-:W2:Y:S01]  /*0c80*/  LDG.E.64.CONSTANT R12, desc[UR10][R12.64] ;  /* 0x0000000a0c0c7981 */ /* 0x000ea2000c1e9b00 */
[----:B---3--:R-:W-:-:S08]  /*0c90*/  DMUL R4, R8, R10 ;  /* 0x0000000a08047228 */ /* 0x008fd00000000000 */
[----:B--2---:R-:W-:-:S11]  /*0ca0*/  DFMA R20, R4, R12, R20 ;  /* 0x0000000c0414722b */ /* 0x004fd60000000014 */
.L_x_8:
[----:B------:R0:W-:Y:S01]  /*0cb0*/  STG.E.64 desc[UR10][R6.64], R20 ;  /* 0x0000001406007986 */ /* 0x0001e2000c101b0a */
[----:B------:R-:W-:Y:S05]  /*0cc0*/  BRA `(.L_x_13) ;  /* 0x0000000000307947 */ /* 0x000fea0003800000 */
.L_x_7:
[----:B------:R-:W0:Y:S01]  /*0cd0*/  LDC.64 R12, c[0x0][0x390] ;  /* 0x0000e400ff0c7b82 */ /* 0x000e220000000a00 */
[----:B------:R-:W-:-:S13]  /*0ce0*/  ISETP.NE.AND P0, PT, R5, UR4, PT ;  /* 0x0000000405007c0c */ /* 0x000fda000bf05270 */
[----:B------:R-:W-:-:S05]  /*0cf0*/  @!P0 IADD3 R3, PT, PT, R26, R5, RZ ;  /* 0x000000051a038210 */ /* 0x000fca0007ffe0ff */
[----:B0-----:R-:W-:-:S06]  /*0d00*/  @!P0 IMAD.WIDE.U32 R4, R3, 0x8, R12 ;  /* 0x0000000803048825 */ /* 0x001fcc00078e000c */
[----:B------:R-:W2:Y:S01]  /*0d10*/  @!P0 LDG.E.64.CONSTANT R4, desc[UR10][R4.64] ;  /* 0x0000000a04048981 */ /* 0x000ea2000c1e9b00 */
[----:B------:R-:W-:Y:S01]  /*0d20*/  @!P0 IMAD.WIDE.U32 R10, R3, 0x8, R10 ;  /* 0x00000008030a8825 */ /* 0x000fe200078e000a */
[----:B--2---:R-:W-:-:S07]  /*0d30*/  @!P0 DADD R8, R4, -1 ;  /* 0xbff0000004088429 */ /* 0x004fce0000000000 */
[----:B------:R1:W-:Y:S04]  /*0d40*/  @!P0 STG.E.64 desc[UR10][R10.64], R8 ;  /* 0x000000080a008986 */ /* 0x0003e8000c101b0a */
[----:B------:R1:W5:Y:S01]  /*0d50*/  @!P0 LDG.E.64 R20, desc[UR10][R6.64] ;  /* 0x0000000a06148981 */ /* 0x000362000c1e1b00 */
[----:B------:R-:W-:-:S05]  /*0d60*/  @P0 IMAD.WIDE.U32 R12, R2, 0x8, R12 ;  /* 0x00000008020c0825 */ /* 0x000fca00078e000c */
[----:B------:R-:W2:Y:S04]  /*0d70*/  @P0 LDG.E.64.CONSTANT R20, desc[UR10][R12.64] ;  /* 0x0000000a0c140981 */ /* 0x000ea8000c1e9b00 */
[----:B--2---:R1:W-:Y:S02]  /*0d80*/  @P0 STG.E.64 desc[UR10][R6.64], R20 ;  /* 0x0000001406000986 */ /* 0x0043e4000c101b0a */
.L_x_13:
[----:B------:R-:W2:Y:S08]  /*0d90*/  LDC.64 R4, c[0x0][0x390] ;  /* 0x0000e400ff047b82 */ /* 0x000eb00000000a00 */
[----:B-1----:R-:W1:Y:S08]  /*0da0*/  LDC.64 R8, c[0x0][0x3c0] ;  /* 0x0000f000ff087b82 */ /* 0x002e700000000a00 */
[----:B------:R-:W3:Y:S01]  /*0db0*/  LDC.64 R12, c[0x0][0x3b8] ;  /* 0x0000ee00ff0c7b82 */ /* 0x000ee20000000a00 */
[----:B--2---:R-:W-:-:S07]  /*0dc0*/  IMAD.WIDE.U32 R10, R2, 0x8, R4 ;  /* 0x00000008020a7825 */ /* 0x004fce00078e0004 */
[----:B------:R-:W2:Y:S01]  /*0dd0*/  LDC.64 R14, c[0x0][0x3f0] ;  /* 0x0000fc00ff0e7b82 */ /* 0x000ea20000000a00 */
[----:B------:R-:W0:Y:S01]  /*0de0*/  LDG.E.64.CONSTANT R10, desc[UR10][R10.64] ;  /* 0x0000000a0a0a7981 */ /* 0x000e22000c1e9b00 */
[----:B-1----:R-:W-:-:S06]  /*0df0*/  IMAD.WIDE.U32 R8, R0, 0x8, R8 ;  /* 0x0000000800087825 */ /* 0x002fcc00078e0008 */
[----:B------:R-:W1:Y:S01]  /*0e00*/  LDC.64 R4, c[0x0][0x3e8] ;  /* 0x0000fa00ff047b82 */ /* 0x000e620000000a00 */
[----:B------:R-:W4:Y:S01]  /*0e10*/  LDG.E.64.CONSTANT R8, desc[UR10][R8.64] ;  /* 0x0000000a08087981 */ /* 0x000f22000c1e9b00 */
[----:B---3--:R-:W-:-:S06]  /*0e20*/  IMAD.WIDE.U32 R12, R2, 0x8, R12 ;  /* 0x00000008020c7825 */ /* 0x008fcc00078e000c */
[----:B------:R-:W3:Y:S01]  /*0e30*/  LDC.64 R18, c[0x0][0x3d0] ;  /* 0x0000f400ff127b82 */ /* 0x000ee20000000a00 */
[----:B--2---:R-:W-:-:S07]  /*0e40*/  IMAD.WIDE.U32 R14, R2, 0x8, R14 ;  /* 0x00000008020e7825 */ /* 0x004fce00078e000e */
[----:B------:R-:W2:Y:S01]  /*0e50*/  LDC R3, c[0x0][0x3c8] ;  /* 0x0000f200ff037b82 */ /* 0x000ea20000000800 */
[----:B-1----:R-:W-:-:S06]  /*0e60*/  IMAD.WIDE.U32 R4, R0, 0x8, R4 ;  /* 0x0000000800047825 */ /* 0x002fcc00078e0004 */
[----:B------:R-:W2:Y:S01]  /*0e70*/  LDG.E.64.CONSTANT R4, desc[UR10][R4.64] ;  /* 0x0000000a04047981 */ /* 0x000ea2000c1e9b00 */
[----:B0-----:R-:W-:-:S08]  /*0e80*/  DADD R6, -R10, 1 ;  /* 0x3ff000000a067429 */ /* 0x001fd00000000100 */
[----:B------:R-:W-:-:S07]  /*0e90*/  DMUL R6, R10, R6 ;  /* 0x000000060a067228 */ /* 0x000fce0000000000 */
[----:B------:R0:W-:Y:S04]  /*0ea0*/  STG.E.64 desc[UR10][R12.64], R6 ;  /* 0x000000060c007986 */ /* 0x0001e8000c101b0a */
[----:B------:R-:W2:Y:S01]  /*0eb0*/  LDG.E.64 R16, desc[UR10][R14.64] ;  /* 0x0000000a0e107981 */ /* 0x000ea2000c1e1b00 */
[----:B----45:R-:W-:-:S08]  /*0ec0*/  DMUL R10, R8, R20 ;  /* 0x00000014080a7228 */ /* 0x030fd00000000000 */
[----:B------:R-:W-:Y:S01]  /*0ed0*/  DMUL R10, R6, R10 ;  /* 0x0000000a060a7228 */ /* 0x000fe20000000000 */
[----:B---3--:R-:W-:-:S07]  /*0ee0*/  IMAD.WIDE.U32 R8, R2, 0x8, R18 ;  /* 0x0000000802087825 */ /* 0x008fce00078e0012 */
[----:B--2---:R-:W-:-:S07]  /*0ef0*/  DFMA R16, R4, R16, R10 ;  /* 0x000000100410722b */ /* 0x004fce000000000a */
[----:B------:R0:W-:Y:S04]  /*0f00*/  STG.E.64 desc[UR10][R14.64], R16 ;  /* 0x000000100e007986 */ /* 0x0001e8000c101b0a */
[----:B------:R-:W2:Y:S01]  /*0f10*/  LDG.E.64 R18, desc[UR10][R8.64] ;  /* 0x0000000a08127981 */ /* 0x000ea2000c1e1b00 */
[----:B------:R-:W-:Y:S01]  /*0f20*/  ISETP.GE.AND P0, PT, R3, 0x1, PT ;  /* 0x000000010300780c */ /* 0x000fe20003f06270 */
[----:B--2---:R-:W-:-:S07]  /*0f30*/  DADD R18, -R16, R18 ;  /* 0x0000000010127229 */ /* 0x004fce0000000112 */
[----:B------:R0:W-:Y:S05]  /*0f40*/  STG.E.64 desc[UR10][R8.64], R18 ;  /* 0x0000001208007986 */ /* 0x0001ea000c101b0a */
[----:B------:R-:W-:Y:S05]  /*0f50*/  @!P0 EXIT ;  /* 0x000000000000894d */ /* 0x000fea0003800000 */
[----:B------:R-:W1:Y:S01]  /*0f60*/  LDCU UR4, c[0x0][0x380] ;  /* 0x00007000ff0477ac */ /* 0x000e620008000800 */
[C---:B------:R-:W-:Y:S01]  /*0f70*/  ISETP.GE.U32.AND P1, PT, R3.reuse, 0x8, PT ;  /* 0x000000080300780c */ /* 0x040fe20003f26070 */
[----:B------:R-:W-:Y:S01]  /*0f80*/  IMAD R2, R2, R3, RZ ;  /* 0x0000000302027224 */ /* 0x000fe200078e02ff */
[----:B------:R-:W-:Y:S01]  /*0f90*/  LOP3.LUT R0, R3, 0x7, RZ, 0xc0, !PT ;  /* 0x0000000703007812 */ /* 0x000fe200078ec0ff */
[----:B0-----:R-:W-:-:S03]  /*0fa0*/  IMAD.MOV.U32 R7, RZ, RZ, RZ ;  /* 0x000000ffff077224 */ /* 0x001fc600078e00ff */
[----:B------:R-:W-:Y:S01]  /*0fb0*/  ISETP.NE.AND P2, PT, R0, RZ, PT ;  /* 0x000000ff0000720c */ /* 0x000fe20003f45270 */
[----:B-1----:R-:W-:Y:S01]  /*0fc0*/  IMAD R6, R3, UR4, RZ ;  /* 0x0000000403067c24 */ /* 0x002fe2000f8e02ff */
[----:B------:R-:W-:-:S04]  /*0fd0*/  ISETP.LE.AND P0, PT, RZ, UR4, PT ;  /* 0x00000004ff007c0c */ /* 0x000fc8000bf03270 */
[----:B------:R-:W-:Y:S01]  /*0fe0*/  SEL R6, R6, RZ, P0 ;  /* 0x000000ff06067207 */ /* 0x000fe20000000000 */
[----:B------:R-:W-:Y:S08]  /*0ff0*/  @!P1 BRA `(.L_x_14) ;  /* 0x00000004006c9947 */ /* 0x000ff00003800000 */
[----:B------:R-:W0:Y:S01]  /*1000*/  LDCU.64 UR8, c[0x0][0x3f8] ;  /* 0x00007f00ff0877ac */ /* 0x000e220008000a00 */
[----:B------:R-:W-:Y:S01]  /*1010*/  LOP3.LUT R7, R3, 0x7ffffff8, RZ, 0xc0, !PT ;  /* 0x7ffffff803077812 */ /* 0x000fe200078ec0ff */
[----:B------:R-:W-:Y:S01]  /*1020*/  IMAD.MOV.U32 R9, RZ, RZ, R6 ;  /* 0x000000ffff097224 */ /* 0x000fe200078e0006 */
[----:B------:R-:W-:Y:S01]  /*1030*/  MOV R8, R2 ;  /* 0x0000000200087202 */ /* 0x000fe20000000f00 */
[----:B------:R-:W1:Y:S02]  /*1040*/  LDCU.64 UR6, c[0x0][0x3d8] ;  /* 0x00007b00ff0677ac */ /* 0x000e640008000a00 */
[----:B------:R-:W-:Y:S01]  /*1050*/  IMAD.MOV R24, RZ, RZ, -R7 ;  /* 0x000000ffff187224 */ /* 0x000fe200078e0a07 */
[----:B------:R-:W2:Y:S01]  /*1060*/  LDCU.64 UR4, c[0x0][0x3e0] ;  /* 0x00007c00ff0477ac */ /* 0x000ea20008000a00 */
[----:B0-----:R-:W-:Y:S02]  /*1070*/  UIADD3 UR8, UP0, UPT, UR8, 0x20, URZ ;  /* 0x0000002008087890 */ /* 0x001fe4000ff1e0ff */
[----:B-1----:R-:W-:-:S02]  /*1080*/  UIADD3 UR6, UP1, UPT, UR6, 0x20, URZ ;  /* 0x0000002006067890 */ /* 0x002fc4000ff3e0ff */
[----:B------:R-:W-:Y:S02]  /*1090*/  UIADD3.X UR9, UPT, UPT, URZ, UR9, URZ, UP0, !UPT ;  /* 0x00000009ff097290 */ /* 0x000fe400087fe4ff */
[----:B--2---:R-:W-:Y:S02]  /*10a0*/  UIADD3 UR4, UP2, UPT, UR4, 0x20, URZ ;  /* 0x0000002004047890 */ /* 0x004fe4000ff5e0ff */
[----:B------:R-:W-:Y:S02]  /*10b0*/  UIADD3.X UR7, UPT, UPT, URZ, UR7, URZ, UP1, !UPT ;  /* 0x00000007ff077290 */ /* 0x000fe40008ffe4ff */
[----:B------:R-:W-:-:S12]  /*10c0*/  UIADD3.X UR5, UPT, UPT, URZ, UR5, URZ, UP2, !UPT ;  /* 0x00000005ff057290 */ /* 0x000fd800097fe4ff */
.L_x_15:
[----:B------:R-:W-:Y:S01]  /*10d0*/  MOV R13, UR5 ;  /* 0x00000005000d7c02 */ /* 0x000fe20008000f00 */
[----:B------:R-:W-:Y:S02]  /*10e0*/  IMAD.U32 R12, RZ, RZ, UR4 ;  /* 0x00000004ff0c7e24 */ /* 0x000fe4000f8e00ff */
[----:B-1----:R-:W-:Y:S02]  /*10f0*/  IMAD.U32 R14, RZ, RZ, UR8 ;  /* 0x00000008ff0e7e24 */ /* 0x002fe4000f8e00ff */
[----:B------:R-:W-:-:S04]  /*1100*/  IMAD.WIDE R12, R9, 0x8, R12 ;  /* 0x00000008090c7825 */ /* 0x000fc800078e020c */
[----:B------:R-:W-:Y:S01]  /*1110*/  IMAD.U32 R15, RZ, RZ, UR9 ;  /* 0x00000009ff0f7e24 */ /* 0x000fe2000f8e00ff */
[----:B------:R-:W2:Y:S01]  /*1120*/  LDG.E.64.CONSTANT R26, desc[UR10][R12.64+-0x20] ;  /* 0xffffe00a0c1a7981 */ /* 0x000ea2000c1e9b00 */
[----:B------:R-:W-:-:S05]  /*1130*/  IMAD.WIDE R14, R8, 0x8, R14 ;  /* 0x00000008080e7825 */ /* 0x000fca00078e020e */
[----:B------:R-:W3:Y:S01]  /*1140*/  LDG.E.64 R18, desc[UR10][R14.64+-0x20] ;  /* 0xffffe00a0e127981 */ /* 0x000ee2000c1e1b00 */
[----:B------:R-:W-:Y:S01]  /*1150*/  MOV R16, UR6 ;  /* 0x0000000600107c02 */ /* 0x000fe20008000f00 */
[----:B------:R-:W-:-:S04]  /*1160*/  IMAD.U32 R17, RZ, RZ, UR7 ;  /* 0x00000007ff117e24 */ /* 0x000fc8000f8e00ff */
[----:B------:R-:W-:Y:S01]  /*1170*/  IMAD.WIDE R16, R8, 0x8, R16 ;  /* 0x0000000808107825 */ /* 0x000fe200078e0210 */
[----:B--2---:R-:W-:-:S08]  /*1180*/  DMUL R26, R10, R26 ;  /* 0x0000001a0a1a7228 */ /* 0x004fd00000000000 */
[----:B---3--:R-:W-:Y:S01]  /*1190*/  DFMA R26, R4, R18, R26 ;  /* 0x00000012041a722b */ /* 0x008fe2000000001a */
[----:B------:R-:W2:Y:S06]  /*11a0*/  LDG.E.64.CONSTANT R18, desc[UR10][R12.64+-0x18] ;  /* 0xffffe80a0c127981 */ /* 0x000eac000c1e9b00 */
[----:B------:R-:W-:Y:S04]  /*11b0*/  STG.E.64 desc[UR10][R14.64+-0x20], R26 ;  /* 0xffffe01a0e007986 */ /* 0x000fe8000c101b0a */
[----:B------:R-:W3:Y:S02]  /*11c0*/  LDG.E.64 R20, desc[UR10][R16.64+-0x20] ;  /* 0xffffe00a10147981 */ /* 0x000ee4000c1e1b00 */
[----:B---3--:R-:W-:-:S07]  /*11d0*/  DADD R20, -R26, R20 ;  /* 0x000000001a147229 */ /* 0x008fce0000000114 */
[----:B------:R0:W-:Y:S04]  /*11e0*/  STG.E.64 desc[UR10][R16.64+-0x20], R20 ;  /* 0xffffe01410007986 */ /* 0x0001e8000c101b0a */
[----:B------:R-:W3:Y:S01]  /*11f0*/  LDG.E.64 R22, desc[UR10][R14.64+-0x18] ;  /* 0xffffe80a0e167981 */ /* 0x000ee2000c1e1b00 */
[----:B--2---:R-:W-:-:S08]  /*1200*/  DMUL R18, R10, R18 ;  /* 0x000000120a127228 */ /* 0x004fd00000000000 */
[----:B---3--:R-:W-:Y:S02]  /*1210*/  DFMA R22, R4, R22, R18 ;  /* 0x000000160416722b */ /* 0x008fe40000000012 */
[----:B------:R-:W2:Y:S05]  /*1220*/  LDG.E.64.CONSTANT R18, desc[UR10][R12.64+-0x10] ;  /* 0xfffff00a0c127981 */ /* 0x000eaa000c1e9b00 */
[----:B------:R1:W-:Y:S04]  /*1230*/  STG.E.64 desc[UR10][R14.64+-0x18], R22 ;  /* 0xffffe8160e007986 */ /* 0x0003e8000c101b0a */
[----:B0-----:R-:W3:Y:S02]  /*1240*/  LDG.E.64 R20, desc[UR10][R16.64+-0x18] ;  /* 0xffffe80a10147981 */ /* 0x001ee4000c1e1b00 */
[----:B---3--:R-:W-:-:S07]  /*1250*/  DADD R28, -R22, R20 ;  /* 0x00000000161c7229 */ /* 0x008fce0000000114 */
[----:B------:R-:W-:Y:S04]  /*1260*/  STG.E.64 desc[UR10][R16.64+-0x18], R28 ;  /* 0xffffe81c10007986 */ /* 0x000fe8000c101b0a */
[----:B------:R-:W3:Y:S01]  /*1270*/  LDG.E.64 R26, desc[UR10][R14.64+-0x10] ;  /* 0xfffff00a0e1a7981 */ /* 0x000ee2000c1e1b00 */
[----:B--2---:R-:W-:-:S08]  /*1280*/  DMUL R18, R10, R18 ;  /* 0x000000120a127228 */ /* 0x004fd00000000000 */
[----:B---3--:R-:W-:Y:S02]  /*1290*/  DFMA R26, R4, R26, R18 ;  /* 0x0000001a041a722b */ /* 0x008fe40000000012 */
[----:B------:R-:W2:Y:S05]  /*12a0*/  LDG.E.64.CONSTANT R18, desc[UR10][R12.64+-0x8] ;  /* 0xfffff80a0c127981 */ /* 0x000eaa000c1e9b00 */
[----:B------:R-:W-:Y:S04]  /*12b0*/  STG.E.64 desc[UR10][R14.64+-0x10], R26 ;  /* 0xfffff01a0e007986 */ /* 0x000fe8000c101b0a */
[----:B------:R-:W3:Y:S02]  /*12c0*/  LDG.E.64 R20, desc[UR10][R16.64+-0x10] ;  /* 0xfffff00a10147981 */ /* 0x000ee4000c1e1b00 */
[----:B---3--:R-:W-:-:S07]  /*12d0*/  DADD R20, -R26, R20 ;  /* 0x000000001a147229 */ /* 0x008fce0000000114 */
[----:B------:R0:W-:Y:S04]  /*12e0*/  STG.E.64 desc[UR10][R16.64+-0x10], R20 ;  /* 0xfffff01410007986 */ /* 0x0001e8000c101b0a */
[----:B-1----:R-:W3:Y:S01]  /*12f0*/  LDG.E.64 R22, desc[UR10][R14.64+-0x8] ;  /* 0xfffff80a0e167981 */ /* 0x002ee2000c1e1b00 */
[----:B--2---:R-:W-:-:S08]  /*1300*/  DMUL R18, R10, R18 ;  /* 0x000000120a127228 */ /* 0x004fd00000000000 */
[----:B---3--:R-:W-:Y:S02]  /*1310*/  DFMA R22, R4, R22, R18 ;  /* 0x000000160416722b */ /* 0x008fe40000000012 */
[----:B------:R-:W2:Y:S05]  /*1320*/  LDG.E.64.CONSTANT R18, desc[UR10][R12.64] ;  /* 0x0000000a0c127981 */ /* 0x000eaa000c1e9b00 */
[----:B------:R1:W-:Y:S04]  /*1330*/  STG.E.64 desc[UR10][R14.64+-0x8], R22 ;  /* 0xfffff8160e007986 */ /* 0x0003e8000c101b0a */
[----:B0-----:R-:W3:Y:S02]  /*1340*/  LDG.E.64 R20, desc[UR10][R16.64+-0x8] ;  /* 0xfffff80a10147981 */ /* 0x001ee4000c1e1b00 */
[----:B---3--:R-:W-:-:S02]  /*1350*/  DADD R28, -R22, R20 ;  /* 0x00000000161c7229 */ /* 0x008fc40000000114 */
[----:B--2---:R-:W-:Y:S01]  /*1360*/  DMUL R18, R10, R18 ;  /* 0x000000120a127228 */ /* 0x004fe20000000000 */
[----:B------:R-:W2:Y:S04]  /*1370*/  LDG.E.64.CONSTANT R20, desc[UR10][R12.64+0x8] ;  /* 0x0000080a0c147981 */ /* 0x000ea8000c1e9b00 */
[----:B------:R-:W-:Y:S04]  /*1380*/  STG.E.64 desc[UR10][R16.64+-0x8], R28 ;  /* 0xfffff81c10007986 */ /* 0x000fe8000c101b0a */
[----:B------:R-:W3:Y:S04]  /*1390*/  LDG.E.64 R26, desc[UR10][R14.64] ;  /* 0x0000000a0e1a7981 */ /* 0x000ee8000c1e1b00 */
[----:B-1----:R-:W4:Y:S01]  /*13a0*/  LDG.E.64.CONSTANT R22, desc[UR10][R12.64+0x10] ;  /* 0x0000100a0c167981 */ /* 0x002f22000c1e9b00 */
[----:B---3--:R-:W-:-:S07]  /*13b0*/  DFMA R26, R4, R26, R18 ;  /* 0x0000001a041a722b */ /* 0x008fce0000000012 */
[----:B------:R0:W-:Y:S04]  /*13c0*/  STG.E.64 desc[UR10][R14.64], R26 ;  /* 0x0000001a0e007986 */ /* 0x0001e8000c101b0a */
[----:B------:R-:W0:Y:S02]  /*13d0*/  LDG.E.64 R18, desc[UR10][R16.64] ;  /* 0x0000000a10127981 */ /* 0x000e24000c1e1b00 */
[----:B0-----:R-:W-:-:S07]  /*13e0*/  DADD R26, -R26, R18 ;  /* 0x000000001a1a7229 */ /* 0x001fce0000000112 */
[----:B------:R0:W-:Y:S04]  /*13f0*/  STG.E.64 desc[UR10][R16.64], R26 ;  /* 0x0000001a10007986 */ /* 0x0001e8000c101b0a */
[----:B------:R-:W3:Y:S01]  /*1400*/  LDG.E.64 R18, desc[UR10][R14.64+0x8] ;  /* 0x0000080a0e127981 */ /* 0x000ee2000c1e1b00 */
[C---:B--2---:R-:W-:Y:S02]  /*1410*/  DMUL R20, R10.reuse, R20 ;  /* 0x000000140a147228 */ /* 0x044fe40000000000 */
[----:B----4-:R-:W-:Y:S01]  /*1420*/  DMUL R22, R10, R22 ;  /* 0x000000160a167228 */ /* 0x010fe20000000000 */
[----:B0-----:R-:W2:Y:S05]  /*1430*/  LDG.E.64.CONSTANT R26, desc[UR10][R12.64+0x18] ;  /* 0x0000180a0c1a7981 */ /* 0x001eaa000c1e9b00 */
[----:B---3--:R-:W-:-:S07]  /*1440*/  DFMA R18, R4, R18, R20 ;  /* 0x000000120412722b */ /* 0x008fce0000000014 */
[----:B------:R0:W-:Y:S04]  /*1450*/  STG.E.64 desc[UR10][R14.64+0x8], R18 ;  /* 0x000008120e007986 */ /* 0x0001e8000c101b0a */
[----:B------:R-:W3:Y:S02]  /*1460*/  LDG.E.64 R20, desc[UR10][R16.64+0x8] ;  /* 0x0000080a10147981 */ /* 0x000ee4000c1e1b00 */
[----:B---3--:R-:W-:-:S07]  /*1470*/  DADD R28, -R18, R20 ;  /* 0x00000000121c7229 */ /* 0x008fce0000000114 */
[----:B------:R1:W-:Y:S04]  /*1480*/  STG.E.64 desc[UR10][R16.64+0x8], R28 ;  /* 0x0000081c10007986 */ /* 0x0003e8000c101b0a */
[----:B------:R-:W3:Y:S02]  /*1490*/  LDG.E.64 R20, desc[UR10][R14.64+0x10] ;  /* 0x0000100a0e147981 */ /* 0x000ee4000c1e1b00 */
[----:B---3--:R-:W-:-:S07]  /*14a0*/  DFMA R22, R4, R20, R22 ;  /* 0x000000140416722b */ /* 0x008fce0000000016 */
[----:B------:R1:W-:Y:S04]  /*14b0*/  STG.E.64 desc[UR10][R14.64+0x10], R22 ;  /* 0x000010160e007986 */ /* 0x0003e8000c101b0a */
[----:B------:R-:W3:Y:S02]  /*14c0*/  LDG.E.64 R20, desc[UR10][R16.64+0x10] ;  /* 0x0000100a10147981 */ /* 0x000ee4000c1e1b00 */
[----:B---3--:R-:W-:-:S07]  /*14d0*/  DADD R20, -R22, R20 ;  /* 0x0000000016147229 */ /* 0x008fce0000000114 */
[----:B------:R1:W-:Y:S04]  /*14e0*/  STG.E.64 desc[UR10][R16.64+0x10], R20 ;  /* 0x0000101410007986 */ /* 0x0003e8000c101b0a */
[----:B0-----:R-:W3:Y:S01]  /*14f0*/  LDG.E.64 R18, desc[UR10][R14.64+0x18] ;  /* 0x0000180a0e127981 */ /* 0x001ee2000c1e1b00 */
[----:B--2---:R-:W-:Y:S01]  /*1500*/  DMUL R26, R10, R26 ;  /* 0x0000001a0a1a7228 */ /* 0x004fe20000000000 */
[----:B------:R-:W-:-:S07]  /*1510*/  VIADD R24, R24, 0x8 ;  /* 0x0000000818187836 */ /* 0x000fce0000000000 */
[----:B---3--:R-:W-:-:S07]  /*1520*/  DFMA R18, R4, R18, R26 ;  /* 0x000000120412722b */ /* 0x008fce000000001a */
[----:B------:R1:W-:Y:S04]  /*1530*/  STG.E.64 desc[UR10][R14.64+0x18], R18 ;  /* 0x000018120e007986 */ /* 0x0003e8000c101b0a */
[----:B------:R-:W2:Y:S01]  /*1540*/  LDG.E.64 R26, desc[UR10][R16.64+0x18] ;  /* 0x0000180a101a7981 */ /* 0x000ea2000c1e1b00 */
[----:B------:R-:W-:Y:S01]  /*1550*/  ISETP.NE.AND P0, PT, R24, RZ, PT ;  /* 0x000000ff1800720c */ /* 0x000fe20003f05270 */
[----:B------:R-:W-:Y:S01]  /*1560*/  VIADD R9, R9, 0x8 ;  /* 0x0000000809097836 */ /* 0x000fe20000000000 */
[----:B------:R-:W-:Y:S01]  /*1570*/  IADD3 R8, PT, PT, R8, 0x8, RZ ;  /* 0x0000000808087810 */ /* 0x000fe20007ffe0ff */
[----:B--2---:R-:W-:-:S07]  /*1580*/  DADD R26, -R18, R26 ;  /* 0x00000000121a7229 */ /* 0x004fce000000011a */
[----:B------:R1:W-:Y:S03]  /*1590*/  STG.E.64 desc[UR10][R16.64+0x18], R26 ;  /* 0x0000181a10007986 */ /* 0x0003e6000c101b0a */
[----:B------:R-:W-:Y:S05]  /*15a0*/  @P0 BRA `(.L_x_15) ;  /* 0xfffffff800c80947 */ /* 0x000fea000383ffff */
.L_x_14:
[----:B------:R-:W-:Y:S05]  /*15b0*/  @!P2 EXIT ;  /* 0x000000000000a94d */ /* 0x000fea0003800000 */
[----:B------:R-:W-:Y:S02]  /*15c0*/  ISETP.GE.U32.AND P0, PT, R0, 0x4, PT ;  /* 0x000000040000780c */ /* 0x000fe40003f06070 */
[----:B-1----:R-:W-:-:S04]  /*15d0*/  LOP3.LUT R20, R3, 0x3, RZ, 0xc0, !PT ;  /* 0x0000000303147812 */ /* 0x002fc800078ec0ff */
[----:B------:R-:W-:-:S07]  /*15e0*/  ISETP.NE.AND P1, PT, R20, RZ, PT ;  /* 0x000000ff1400720c */ /* 0x000fce0003f25270 */
[----:B------:R-:W-:Y:S06]  /*15f0*/  @!P0 BRA `(.L_x_16) ;  /* 0x0000000000a48947 */ /* 0x000fec0003800000 */
[----:B------:R-:W0:Y:S01]  /*1600*/  LDC.64 R8, c[0x0][0x3e0] ;  /* 0x0000f800ff087b82 */ /* 0x000e220000000a00 */
[----:B------:R-:W-:Y:S01]  /*1610*/  IMAD.IADD R15, R7, 0x1, R6 ;  /* 0x00000001070f7824 */ /* 0x000fe200078e0206 */
[----:B------:R-:W-:-:S06]  /*1620*/  IADD3 R21, PT, PT, R2, R7, RZ ;  /* 0x0000000702157210 */ /* 0x000fcc0007ffe0ff */
[----:B------:R-:W1:Y:S01]  /*1630*/  LDC.64 R12, c[0x0][0x3f8] ;  /* 0x0000fe00ff0c7b82 */ /* 0x000e620000000a00 */
[----:B0-----:R-:W-:-:S07]  /*1640*/  IMAD.WIDE R8, R15, 0x8, R8 ;  /* 0x000000080f087825 */ /* 0x001fce00078e0208 */
[----:B------:R-:W0:Y:S01]  /*1650*/  LDC.64 R14, c[0x0][0x3d8] ;  /* 0x0000f600ff0e7b82 */ /* 0x000e220000000a00 */
[----:B------:R-:W2:Y:S01]  /*1660*/  LDG.E.64.CONSTANT R16, desc[UR10][R8.64] ;  /* 0x0000000a08107981 */ /* 0x000ea2000c1e9b00 */
[----:B-1----:R-:W-:-:S03]  /*1670*/  IMAD.WIDE R12, R21, 0x8, R12 ;  /* 0x00000008150c7825 */ /* 0x002fc600078e020c */
[----:B------:R-:W3:Y:S04]  /*1680*/  LDG.E.64.CONSTANT R28, desc[UR10][R8.64+0x18] ;  /* 0x0000180a081c7981 */ /* 0x000ee8000c1e9b00 */
[----:B------:R-:W4:Y:S01]  /*1690*/  LDG.E.64 R18, desc[UR10][R12.64] ;  /* 0x0000000a0c127981 */ /* 0x000f22000c1e1b00 */
[----:B0-----:R-:W-:Y:S01]  /*16a0*/  IMAD.WIDE R14, R21, 0x8, R14 ;  /* 0x00000008150e7825 */ /* 0x001fe200078e020e */
[----:B--2---:R-:W-:-:S08]  /*16b0*/  DMUL R16, R10, R16 ;  /* 0x000000100a107228 */ /* 0x004fd00000000000 */
[----:B----4-:R-:W-:Y:S02]  /*16c0*/  DFMA R18, R4, R18, R16 ;  /* 0x000000120412722b */ /* 0x010fe40000000010 */
[----:B------:R-:W2:Y:S05]  /*16d0*/  LDG.E.64.CONSTANT R16, desc[UR10][R8.64+0x8] ;  /* 0x0000080a08107981 */ /* 0x000eaa000c1e9b00 */
[----:B------:R0:W-:Y:S04]  /*16e0*/  STG.E.64 desc[UR10][R12.64], R18 ;  /* 0x000000120c007986 */ /* 0x0001e8000c101b0a */
[----:B------:R-:W4:Y:S02]  /*16f0*/  LDG.E.64 R22, desc[UR10][R14.64] ;  /* 0x0000000a0e167981 */ /* 0x000f24000c1e1b00 */
[----:B----4-:R-:W-:-:S07]  /*1700*/  DADD R22, -R18, R22 ;  /* 0x0000000012167229 */ /* 0x010fce0000000116 */
[----:B------:R1:W-:Y:S04]  /*1710*/  STG.E.64 desc[UR10][R14.64], R22 ;  /* 0x000000160e007986 */ /* 0x0003e8000c101b0a */
[----:B------:R-:W4:Y:S01]  /*1720*/  LDG.E.64 R24, desc[UR10][R12.64+0x8] ;  /* 0x0000080a0c187981 */ /* 0x000f22000c1e1b00 */
[----:B--2---:R-:W-:-:S08]  /*1730*/  DMUL R16, R10, R16 ;  /* 0x000000100a107228 */ /* 0x004fd00000000000 */
[----:B----4-:R-:W-:Y:S02]  /*1740*/  DFMA R24, R4, R24, R16 ;  /* 0x000000180418722b */ /* 0x010fe40000000010 */
[----:B------:R-:W2:Y:S05]  /*1750*/  LDG.E.64.CONSTANT R16, desc[UR10][R8.64+0x10] ;  /* 0x0000100a08107981 */ /* 0x000eaa000c1e9b00 */
[----:B------:R4:W-:Y:S04]  /*1760*/  STG.E.64 desc[UR10][R12.64+0x8], R24 ;  /* 0x000008180c007986 */ /* 0x0009e8000c101b0a */
[----:B------:R-:W5:Y:S02]  /*1770*/  LDG.E.64 R26, desc[UR10][R14.64+0x8] ;  /* 0x0000080a0e1a7981 */ /* 0x000f64000c1e1b00 */
[----:B-----5:R-:W-:-:S07]  /*1780*/  DADD R26, -R24, R26 ;  /* 0x00000000181a7229 */ /* 0x020fce000000011a */
[----:B------:R1:W-:Y:S04]  /*1790*/  STG.E.64 desc[UR10][R14.64+0x8], R26 ;  /* 0x0000081a0e007986 */ /* 0x0003e8000c101b0a */
[----:B0-----:R-:W5:Y:S01]  /*17a0*/  LDG.E.64 R18, desc[UR10][R12.64+0x10] ;  /* 0x0000100a0c127981 */ /* 0x001f62000c1e1b00 */
[----:B--2---:R-:W-:-:S08]  /*17b0*/  DMUL R16, R10, R16 ;  /* 0x000000100a107228 */ /* 0x004fd00000000000 */
[----:B-----5:R-:W-:-:S07]  /*17c0*/  DFMA R16, R4, R18, R16 ;  /* 0x000000120410722b */ /* 0x020fce0000000010 */
[----:B------:R0:W-:Y:S04]  /*17d0*/  STG.E.64 desc[UR10][R12.64+0x10], R16 ;  /* 0x000010100c007986 */ /* 0x0001e8000c101b0a */
[----:B------:R-:W2:Y:S02]  /*17e0*/  LDG.E.64 R18, desc[UR10][R14.64+0x10] ;  /* 0x0000100a0e127981 */ /* 0x000ea4000c1e1b00 */
[----:B--2---:R-:W-:-:S07]  /*17f0*/  DADD R18, -R16, R18 ;  /* 0x0000000010127229 */ /* 0x004fce0000000112 */
[----:B------:R0:W-:Y:S04]  /*1800*/  STG.E.64 desc[UR10][R14.64+0x10], R18 ;  /* 0x000010120e007986 */ /* 0x0001e8000c101b0a */
[----:B-1----:R-:W2:Y:S01]  /*1810*/  LDG.E.64 R22, desc[UR10][R12.64+0x18] ;  /* 0x0000180a0c167981 */ /* 0x002ea2000c1e1b00 */
[----:B---3--:R-:W-:-:S08]  /*1820*/  DMUL R28, R10, R28 ;  /* 0x0000001c0a1c7228 */ /* 0x008fd00000000000 */
[----:B--2---:R-:W-:-:S07]  /*1830*/  DFMA R22, R4, R22, R28 ;  /* 0x000000160416722b */ /* 0x004fce000000001c */
[----:B------:R0:W-:Y:S04]  /*1840*/  STG.E.64 desc[UR10][R12.64+0x18], R22 ;  /* 0x000018160c007986 */ /* 0x0001e8000c101b0a */
[----:B----4-:R-:W2:Y:S01]  /*1850*/  LDG.E.64 R24, desc[UR10][R14.64+0x18] ;  /* 0x0000180a0e187981 */ /* 0x010ea2000c1e1b00 */
[----:B------:R-:W-:Y:S01]  /*1860*/  VIADD R7, R7, 0x4 ;  /* 0x0000000407077836 */ /* 0x000fe20000000000 */
[----:B--2---:R-:W-:-:S07]  /*1870*/  DADD R24, -R22, R24 ;  /* 0x0000000016187229 */ /* 0x004fce0000000118 */
[----:B------:R0:W-:Y:S04]  /*1880*/  STG.E.64 desc[UR10][R14.64+0x18], R24 ;  /* 0x000018180e007986 */ /* 0x0001e8000c101b0a */
.L_x_16:
[----:B------:R-:W-:Y:S05]  /*1890*/  @!P1 EXIT ;  /* 0x000000000000994d */ /* 0x000fea0003800000 */
[----:B------:R-:W-:Y:S02]  /*18a0*/  ISETP.NE.AND P0, PT, R20, 0x1, PT ;  /* 0x000000011400780c */ /* 0x000fe40003f05270 */
[----:B------:R-:W-:-:S04]  /*18b0*/  LOP3.LUT R3, R3, 0x1, RZ, 0xc0, !PT ;  /* 0x0000000103037812 */ /* 0x000fc800078ec0ff */
[----:B------:R-:W-:-:S07]  /*18c0*/  ISETP.NE.U32.AND P1, PT, R3, 0x1, PT ;  /* 0x000000010300780c */ /* 0x000fce0003f25070 */
[----:B------:R-:W-:Y:S06]  /*18d0*/  @!P0 BRA `(.L_x_17) ;  /* 0x0000000000648947 */ /* 0x000fec0003800000 */
[----:B0-----:R-:W0:Y:S01]  /*18e0*/  LDC.64 R14, c[0x0][0x3e0] ;  /* 0x0000f800ff0e7b82 */ /* 0x001e220000000a00 */
[----:B------:R-:W-:-:S07]  /*18f0*/  IADD3 R3, PT, PT, R7, R6, RZ ;  /* 0x0000000607037210 */ /* 0x000fce0007ffe0ff */
[----:B------:R-:W1:Y:S08]  /*1900*/  LDC.64 R12, c[0x0][0x3f8] ;  /* 0x0000fe00ff0c7b82 */ /* 0x000e700000000a00 */
[----:B------:R-:W2:Y:S01]  /*1910*/  LDC.64 R18, c[0x0][0x3d8] ;  /* 0x0000f600ff127b82 */ /* 0x000ea20000000a00 */
[----:B0-----:R-:W-:-:S04]  /*1920*/  IMAD.WIDE R14, R3, 0x8, R14 ;  /* 0x00000008030e7825 */ /* 0x001fc800078e020e */
[----:B------:R-:W-:Y:S01]  /*1930*/  IMAD.IADD R3, R2, 0x1, R7 ;  /* 0x0000000102037824 */ /* 0x000fe200078e0207 */
[----:B------:R-:W3:Y:S03]  /*1940*/  LDG.E.64.CONSTANT R16, desc[UR10][R14.64] ;  /* 0x0000000a0e107981 */ /* 0x000ee6000c1e9b00 */
[----:B-1----:R-:W-:Y:S01]  /*1950*/  IMAD.WIDE R12, R3, 0x8, R12 ;  /* 0x00000008030c7825 */ /* 0x002fe200078e020c */
[----:B------:R-:W4:Y:S04]  /*1960*/  LDG.E.64.CONSTANT R22, desc[UR10][R14.64+0x8] ;  /* 0x0000080a0e167981 */ /* 0x000f28000c1e9b00 */
[----:B------:R-:W5:Y:S01]  /*1970*/  LDG.E.64 R8, desc[UR10][R12.64] ;  /* 0x0000000a0c087981 */ /* 0x000f62000c1e1b00 */
[----:B---3--:R-:W-:-:S08]  /*1980*/  DMUL R16, R10, R16 ;  /* 0x000000100a107228 */ /* 0x008fd00000000000 */
[----:B-----5:R-:W-:Y:S01]  /*1990*/  DFMA R16, R4, R8, R16 ;  /* 0x000000080410722b */ /* 0x020fe20000000010 */
[----:B--2---:R-:W-:-:S06]  /*19a0*/  IMAD.WIDE R8, R3, 0x8, R18 ;  /* 0x0000000803087825 */ /* 0x004fcc00078e0212 */
[----:B------:R1:W-:Y:S04]  /*19b0*/  STG.E.64 desc[UR10][R12.64], R16 ;  /* 0x000000100c007986 */ /* 0x0003e8000c101b0a */
[----:B------:R-:W2:Y:S02]  /*19c0*/  LDG.E.64 R18, desc[UR10][R8.64] ;  /* 0x0000000a08127981 */ /* 0x000ea4000c1e1b00 */
[----:B--2---:R-:W-:-:S07]  /*19d0*/  DADD R18, -R16, R18 ;  /* 0x0000000010127229 */ /* 0x004fce0000000112 */
[----:B------:R1:W-:Y:S04]  /*19e0*/  STG.E.64 desc[UR10][R8.64], R18 ;  /* 0x0000001208007986 */ /* 0x0003e8000c101b0a */
[----:B------:R-:W2:Y:S01]  /*19f0*/  LDG.E.64 R20, desc[UR10][R12.64+0x8] ;  /* 0x0000080a0c147981 */ /* 0x000ea2000c1e1b00 */
[----:B----4-:R-:W-:-:S08]  /*1a00*/  DMUL R22, R10, R22 ;  /* 0x000000160a167228 */ /* 0x010fd00000000000 */
[----:B--2---:R-:W-:-:S07]  /*1a10*/  DFMA R20, R4, R20, R22 ;  /* 0x000000140414722b */ /* 0x004fce0000000016 */
[----:B------:R1:W-:Y:S04]  /*1a20*/  STG.E.64 desc[UR10][R12.64+0x8], R20 ;  /* 0x000008140c007986 */ /* 0x0003e8000c101b0a */
[----:B------:R-:W2:Y:S01]  /*1a30*/  LDG.E.64 R22, desc[UR10][R8.64+0x8] ;  /* 0x0000080a08167981 */ /* 0x000ea2000c1e1b00 */
[----:B------:R-:W-:Y:S01]  /*1a40*/  IADD3 R7, PT, PT, R7, 0x2, RZ ;  /* 0x0000000207077810 */ /* 0x000fe20007ffe0ff */
[----:B--2---:R-:W-:-:S07]  /*1a50*/  DADD R22, -R20, R22 ;  /* 0x0000000014167229 */ /* 0x004fce0000000116 */
[----:B------:R1:W-:Y:S04]  /*1a60*/  STG.E.64 desc[UR10][R8.64+0x8], R22 ;  /* 0x0000081608007986 */ /* 0x0003e8000c101b0a */
.L_x_17:
[----:B------:R-:W-:Y:S05]  /*1a70*/  @P1 EXIT ;  /* 0x000000000000194d */ /* 0x000fea0003800000 */
[----:B-1----:R-:W1:Y:S01]  /*1a80*/  LDC.64 R8, c[0x0][0x3e0] ;  /* 0x0000f800ff087b82 */ /* 0x002e620000000a00 */
[----:B------:R-:W-:Y:S01]  /*1a90*/  IMAD.IADD R3, R7, 0x1, R6 ;  /* 0x0000000107037824 */ /* 0x000fe200078e0206 */
[----:B0-----:R-:W-:-:S06]  /*1aa0*/  IADD3 R15, PT, PT, R2, R7, RZ ;  /* 0x00000007020f7210 */ /* 0x001fcc0007ffe0ff */
[----:B------:R-:W0:Y:S01]  /*1ab0*/  LDC.64 R12, c[0x0][0x3f8] ;  /* 0x0000fe00ff0c7b82 */ /* 0x000e220000000a00 */
[----:B-1----:R-:W-:-:S06]  /*1ac0*/  IMAD.WIDE R8, R3, 0x8, R8 ;  /* 0x0000000803087825 */ /* 0x002fcc00078e0208 */
[----:B------:R-:W2:Y:S01]  /*1ad0*/  LDG.E.64.CONSTANT R8, desc[UR10][R8.64] ;  /* 0x0000000a08087981 */ /* 0x000ea2000c1e9b00 */
[----:B0-----:R-:W-:Y:S02]  /*1ae0*/  IMAD.WIDE R2, R15, 0x8, R12 ;  /* 0x000000080f027825 */ /* 0x001fe400078e020c */
[----:B------:R-:W0:Y:S03]  /*1af0*/  LDC.64 R12, c[0x0][0x3d8] ;  /* 0x0000f600ff0c7b82 */ /* 0x000e260000000a00 */
[----:B------:R-:W3:Y:S01]  /*1b00*/  LDG.E.64 R6, desc[UR10][R2.64] ;  /* 0x0000000a02067981 */ /* 0x000ee2000c1e1b00 */
[----:B--2---:R-:W-:-:S08]  /*1b10*/  DMUL R10, R10, R8 ;  /* 0x000000080a0a7228 */ /* 0x004fd00000000000 */
[----:B---3--:R-:W-:Y:S01]  /*1b20*/  DFMA R6, R4, R6, R10 ;  /* 0x000000060406722b */ /* 0x008fe2000000000a */
[----:B0-----:R-:W-:-:S06]  /*1b30*/  IMAD.WIDE R4, R15, 0x8, R12 ;  /* 0x000000080f047825 */ /* 0x001fcc00078e020c */
[----:B------:R-:W-:Y:S04]  /*1b40*/  STG.E.64 desc[UR10][R2.64], R6 ;  /* 0x0000000602007986 */ /* 0x000fe8000c101b0a */
[----:B------:R-:W2:Y:S02]  /*1b50*/  LDG.E.64 R10, desc[UR10][R4.64] ;  /* 0x0000000a040a7981 */ /* 0x000ea4000c1e1b00 */
[----:B--2---:R-:W-:-:S07]  /*1b60*/  DADD R10, -R6, R10 ;  /* 0x00000000060a7229 */ /* 0x004fce000000010a */
[----:B------:R-:W-:Y:S01]  /*1b70*/  STG.E.64 desc[UR10][R4.64], R10 ;  /* 0x0000000a04007986 */ /* 0x000fe2000c101b0a */
[----:B------:R-:W-:Y:S05]  /*1b80*/  EXIT ;  /* 0x000000000000794d */ /* 0x000fea0003800000 */
.L_x_18:
        /* <DEDUP_REMOVED lines=15> */
.L_x_33:


//--------------------- .text._Z9propagateiiPKdS0_S0_PdS1_ --------------------------
	.section	.text._Z9propagateiiPKdS0_S0_PdS1_,"ax",@progbits
	.align	128
        .global         _Z9propagateiiPKdS0_S0_PdS1_
        .type           _Z9propagateiiPKdS0_S0_PdS1_,@function
        .size           _Z9propagateiiPKdS0_S0_PdS1_,(.L_x_31 - _Z9propagateiiPKdS0_S0_PdS1_)
        .other          _Z9propagateiiPKdS0_S0_PdS1_,@"STO_CUDA_ENTRY STV_DEFAULT"
_Z9propagateiiPKdS0_S0_PdS1_:
.text._Z9propagateiiPKdS0_S0_PdS1_:
[----:B------:R-:W-:Y:S01]  /*0000*/  LDC R1, c[0x0][0x37c] ;  /* 0x0000df00ff017b82 */ /* 0x000fe20000000800 */
[----:B------:R-:W0:Y:S01]  /*0010*/  LDCU UR5, c[0x0][0x380] ;  /* 0x00007000ff0577ac */ /* 0x000e220008000800 */
[----:B------:R-:W1:Y:S06]  /*0020*/  S2R R0, SR_CTAID.Y ;  /* 0x0000000000007919 */ /* 0x000e6c0000002600 */
[----:B------:R-:W2:Y:S01]  /*0030*/  S2UR UR10, SR_CTAID.X ;  /* 0x00000000000a79c3 */ /* 0x000ea20000002500 */
[----:B------:R-:W-:Y:S01]  /*0040*/  CS2R R26, SRZ ;  /* 0x00000000001a7805 */ /* 0x000fe2000001ff00 */
[----:B------:R-:W3:Y:S06]  /*0050*/  LDCU.64 UR8, c[0x0][0x358] ;  /* 0x00006b00ff0877ac */ /* 0x000eec0008000a00 */
[----:B------:R-:W4:Y:S01]  /*0060*/  LDC R3, c[0x0][0x374] ;  /* 0x0000dd00ff037b82 */ /* 0x000f220000000800 */
[----:B0-----:R-:W-:-:S09]  /*0070*/  UISETP.GE.AND UP0, UPT, UR5, 0x1, UPT ;  /* 0x000000010500788c */ /* 0x001fd2000bf06270 */
[----:B---3--:R-:W-:Y:S05]  /*0080*/  BRA.U !UP0, `(.L_x_19) ;  /* 0x0000000908587547 */ /* 0x008fea000b800000 */
[----:B------:R-:W0:Y:S01]  /*0090*/  LDC R2, c[0x0][0x384] ;  /* 0x0000e100ff027b82 */ /* 0x000e220000000800 */
[----:B------:R-:W-:Y:S01]  /*00a0*/  UISETP.GE.U32.AND UP1, UPT, UR5, 0x10, UPT ;  /* 0x000000100500788c */ /* 0x000fe2000bf26070 */
[----:B-12-4-:R-:W-:Y:S01]  /*00b0*/  IMAD R28, R3, UR10, R0 ;  /* 0x0000000a031c7c24 */ /* 0x016fe2000f8e0200 */
[----:B------:R-:W-:Y:S01]  /*00c0*/  ULOP3.LUT UR6, UR5, 0xf, URZ, 0xc0, !UPT ;  /* 0x0000000f05067892 */ /* 0x000fe2000f8ec0ff */
[----:B------:R-:W-:Y:S01]  /*00d0*/  CS2R R26, SRZ ;  /* 0x00000000001a7805 */ /* 0x000fe2000001ff00 */
[----:B------:R-:W-:Y:S01]  /*00e0*/  UMOV UR4, URZ ;  /* 0x000000ff00047c82 */ /* 0x000fe20008000000 */
[----:B------:R-:W-:Y:S01]  /*00f0*/  IMAD R28, R28, UR5, RZ ;  /* 0x000000051c1c7c24 */ /* 0x000fe2000f8e02ff */
[----:B------:R-:W-:Y:S01]  /*0100*/  UISETP.NE.AND UP0, UPT, UR6, URZ, UPT ;  /* 0x000000ff0600728c */ /* 0x000fe2000bf05270 */
[C---:B0-----:R-:W-:Y:S01]  /*0110*/  ISETP.GE.AND P0, PT, R2.reuse, RZ, PT ;  /* 0x000000ff0200720c */ /* 0x041fe20003f06270 */
[----:B------:R-:W-:-:S05]  /*0120*/  IMAD R2, R2, UR5, RZ ;  /* 0x0000000502027c24 */ /* 0x000fca000f8e02ff */
[----:B------:R-:W-:Y:S01]  /*0130*/  SEL R2, R2, RZ, P0 ;  /* 0x000000ff02027207 */ /* 0x000fe20000000000 */
[----:B------:R-:W-:Y:S06]  /*0140*/  BRA.U !UP1, `(.L_x_20) ;  /* 0x0000000109f87547 */ /* 0x000fec000b800000 */
[----:B------:R-:W-:Y:S01]  /*0150*/  ULOP3.LUT UR4, UR5, 0x7ffffff0, URZ, 0xc0, !UPT ;  /* 0x7ffffff005047892 */ /* 0x000fe2000f8ec0ff */
[----:B------:R-:W-:Y:S01]  /*0160*/  IMAD.MOV.U32 R5, RZ, RZ, R28 ;  /* 0x000000ffff057224 */ /* 0x000fe200078e001c */
[----:B------:R-:W-:Y:S01]  /*0170*/  CS2R R26, SRZ ;  /* 0x00000000001a7805 */ /* 0x000fe2000001ff00 */
[----:B------:R-:W-:Y:S01]  /*0180*/  IMAD.MOV.U32 R4, RZ, RZ, R2 ;  /* 0x000000ffff047224 */ /* 0x000fe200078e0002 */
[----:B------:R-:W-:-:S12]  /*0190*/  UIADD3 UR7, UPT, UPT, -UR4, URZ, URZ ;  /* 0x000000ff04077290 */ /* 0x000fd8000fffe1ff */
.L_x_21:
[----:B------:R-:W0:Y:S08]  /*01a0*/  LDC.64 R8, c[0x0][0x388] ;  /* 0x0000e200ff087b82 */ /* 0x000e300000000a00 */
[----:B------:R-:W1:Y:S01]  /*01b0*/  LDC.64 R6, c[0x0][0x390] ;  /* 0x0000e400ff067b82 */ /* 0x000e620000000a00 */
[----:B0-----:R-:W-:-:S05]  /*01c0*/  IMAD.WIDE R8, R4, 0x8, R8 ;  /* 0x0000000804087825 */ /* 0x001fca00078e0208 */
[----:B------:R-:W2:Y:S01]  /*01d0*/  LDG.E.64.CONSTANT R16, desc[UR8][R8.64] ;  /* 0x0000000808107981 */ /* 0x000ea2000c1e9b00 */
[----:B-1----:R-:W-:-:S03]  /*01e0*/  IMAD.WIDE R6, R5, 0x8, R6 ;  /* 0x0000000805067825 */ /* 0x002fc600078e0206 */
[----:B------:R-:W3:Y:S04]  /*01f0*/  LDG.E.64.CONSTANT R12, desc[UR8][R8.64+0x8] ;  /* 0x00000808080c7981 */ /* 0x000ee8000c1e9b00 */
[----:B------:R-:W2:Y:S04]  /*0200*/  LDG.E.64.CONSTANT R14, desc[UR8][R6.64] ;  /* 0x00000008060e7981 */ /* 0x000ea8000c1e9b00 */
[----:B------:R-:W3:Y:S04]  /*0210*/  LDG.E.64.CONSTANT R20, desc[UR8][R6.64+0x8] ;  /* 0x0000080806147981 */ /* 0x000ee8000c1e9b00 */
[----:B------:R-:W4:Y:S04]  /*0220*/  LDG.E.64.CONSTANT R10, desc[UR8][R8.64+0x10] ;  /* 0x00001008080a7981 */ /* 0x000f28000c1e9b00 */
[----:B------:R-:W4:Y:S04]  /*0230*/  LDG.E.64.CONSTANT R18, desc[UR8][R6.64+0x10] ;  /* 0x0000100806127981 */ /* 0x000f28000c1e9b00 */
[----:B------:R-:W5:Y:S04]  /*0240*/  LDG.E.64.CONSTANT R22, desc[UR8][R6.64+0x20] ;  /* 0x0000200806167981 */ /* 0x000f68000c1e9b00 */
[----:B------:R-:W5:Y:S01]  /*0250*/  LDG.E.64.CONSTANT R24, desc[UR8][R6.64+0x78] ;  /* 0x0000780806187981 */ /* 0x000f62000c1e9b00 */
[----:B--2---:R-:W-:-:S03]  /*0260*/  DFMA R26, R16, R14, R26 ;  /* 0x0000000e101a722b */ /* 0x004fc6000000001a */
[----:B------:R-:W2:Y:S04]  /*0270*/  LDG.E.64.CONSTANT R16, desc[UR8][R8.64+0x18] ;  /* 0x0000180808107981 */ /* 0x000ea8000c1e9b00 */
[----:B------:R-:W2:Y:S01]  /*0280*/  LDG.E.64.CONSTANT R14, desc[UR8][R6.64+0x18] ;  /* 0x00001808060e7981 */ /* 0x000ea2000c1e9b00 */
[----:B---3--:R-:W-:-:S03]  /*0290*/  DFMA R20, R12, R20, R26 ;  /* 0x000000140c14722b */ /* 0x008fc6000000001a */
[----:B------:R-:W5:Y:S04]  /*02a0*/  LDG.E.64.CONSTANT R12, desc[UR8][R8.64+0x20] ;  /* 0x00002008080c7981 */ /* 0x000f68000c1e9b00 */
[----:B------:R-:W3:Y:S01]  /*02b0*/  LDG.E.64.CONSTANT R26, desc[UR8][R8.64+0x78] ;  /* 0x00007808081a7981 */ /* 0x000ee2000c1e9b00 */
[----:B----4-:R-:W-:-:S03]  /*02c0*/  DFMA R18, R10, R18, R20 ;  /* 0x000000120a12722b */ /* 0x010fc60000000014 */
[----:B------:R-:W4:Y:S04]  /*02d0*/  LDG.E.64.CONSTANT R10, desc[UR8][R8.64+0x28] ;  /* 0x00002808080a7981 */ /* 0x000f28000c1e9b00 */
[----:B------:R-:W4:Y:S01]  /*02e0*/  LDG.E.64.CONSTANT R20, desc[UR8][R6.64+0x28] ;  /* 0x0000280806147981 */ /* 0x000f22000c1e9b00 */
[----:B--2---:R-:W-:-:S03]  /*02f0*/  DFMA R14, R16, R14, R18 ;  /* 0x0000000e100e722b */ /* 0x004fc60000000012 */
[----:B------:R-:W2:Y:S04]  /*0300*/  LDG.E.64.CONSTANT R18, desc[UR8][R8.64+0x30] ;  /* 0x0000300808127981 */ /* 0x000ea8000c1e9b00 */
[----:B------:R-:W2:Y:S01]  /*0310*/  LDG.E.64.CONSTANT R16, desc[UR8][R6.64+0x30] ;  /* 0x0000300806107981 */ /* 0x000ea2000c1e9b00 */
[----:B-----5:R-:W-:-:S03]  /*0320*/  DFMA R22, R12, R22, R14 ;  /* 0x000000160c16722b */ /* 0x020fc6000000000e */
[----:B------:R-:W5:Y:S04]  /*0330*/  LDG.E.64.CONSTANT R14, desc[UR8][R8.64+0x38] ;  /* 0x00003808080e7981 */ /* 0x000f68000c1e9b00 */
[----:B------:R-:W5:Y:S01]  /*0340*/  LDG.E.64.CONSTANT R12, desc[UR8][R6.64+0x38] ;  /* 0x00003808060c7981 */ /* 0x000f62000c1e9b00 */
        /* <DEDUP_REMOVED lines=21> */
[----:B------:R-:W-:-:S04]  /*04a0*/  UIADD3 UR7, UPT, UPT, UR7, 0x10, URZ ;  /* 0x0000001007077890 */ /* 0x000fc8000fffe0ff */
[----:B------:R-:W-:Y:S01]  /*04b0*/  UISETP.NE.AND UP1, UPT, UR7, URZ, UPT ;  /* 0x000000ff0700728c */ /* 0x000fe2000bf25270 */
[----:B------:R-:W-:Y:S01]  /*04c0*/  IADD3 R4, PT, PT, R4, 0x10, RZ ;  /* 0x0000001004047810 */ /* 0x000fe20007ffe0ff */
[----:B------:R-:W-:Y:S01]  /*04d0*/  VIADD R5, R5, 0x10 ;  /* 0x0000001005057836 */ /* 0x000fe20000000000 */
[----:B--2---:R-:W-:-:S08]  /*04e0*/  DFMA R10, R20, R22, R10 ;  /* 0x00000016140a722b */ /* 0x004fd0000000000a */
[----:B-----5:R-:W-:-:S08]  /*04f0*/  DFMA R10, R16, R18, R10 ;  /* 0x00000012100a722b */ /* 0x020fd0000000000a */
[----:B----4-:R-:W-:-:S08]  /*0500*/  DFMA R10, R12, R14, R10 ;  /* 0x0000000e0c0a722b */ /* 0x010fd0000000000a */
[----:B---3--:R-:W-:Y:S01]  /*0510*/  DFMA R26, R26, R24, R10 ;  /* 0x000000181a1a722b */ /* 0x008fe2000000000a */
[----:B------:R-:W-:Y:S10]  /*0520*/  BRA.U UP1, `(.L_x_21) ;  /* 0xfffffffd011c7547 */ /* 0x000ff4000b83ffff */
.L_x_20:
[----:B------:R-:W-:Y:S05]  /*0530*/  BRA.U !UP0, `(.L_x_19) ;  /* 0x00000005082c7547 */ /* 0x000fea000b800000 */
[----:B------:R-:W-:Y:S02]  /*0540*/  UISETP.GE.U32.AND UP0, UPT, UR6, 0x8, UPT ;  /* 0x000000080600788c */ /* 0x000fe4000bf06070 */
[----:B------:R-:W-:-:S04]  /*0550*/  ULOP3.LUT UR7, UR5, 0x7, URZ, 0xc0, !UPT ;  /* 0x0000000705077892 */ /* 0x000fc8000f8ec0ff */
[----:B------:R-:W-:-:S03]  /*0560*/  UISETP.NE.AND UP1, UPT, UR7, URZ, UPT ;  /* 0x000000ff0700728c */ /* 0x000fc6000bf25270 */
[----:B------:R-:W-:Y:S08]  /*0570*/  BRA.U !UP0, `(.L_x_22) ;  /* 0x00000001087c7547 */ /* 0x000ff0000b800000 */
[----:B------:R-:W0:Y:S01]  /*0580*/  LDC.64 R4, c[0x0][0x388] ;  /* 0x0000e200ff047b82 */ /* 0x000e220000000a00 */
[----:B------:R-:W-:Y:S01]  /*0590*/  IADD3 R9, PT, PT, R28, UR4, RZ ;  /* 0x000000041c097c10 */ /* 0x000fe2000fffe0ff */
[----:B------:R-:W-:-:S06]  /*05a0*/  VIADD R7, R2, UR4 ;  /* 0x0000000402077c36 */ /* 0x000fcc0008000000 */
        /* <DEDUP_REMOVED lines=10> */
[----:B------:R-:W5:Y:S04]  /*0650*/  LDG.E.64.CONSTANT R20, desc[UR8][R24.64+0x18] ;  /* 0x0000180818147981 */ /* 0x000f68000c1e9b00 */
[----:B------:R-:W5:Y:S01]  /*0660*/  LDG.E.64.CONSTANT R16, desc[UR8][R24.64+0x20] ;  /* 0x0000200818107981 */ /* 0x000f62000c1e9b00 */
[----:B--2---:R-:W-:-:S03]  /*0670*/  DFMA R12, R12, R14, R26 ;  /* 0x0000000e0c0c722b */ /* 0x004fc6000000001a */
[----:B------:R-:W2:Y:S04]  /*0680*/  LDG.E.64.CONSTANT R14, desc[UR8][R4.64+0x20] ;  /* 0x00002008040e7981 */ /* 0x000ea8000c1e9b00 */
[----:B------:R-:W2:Y:S01]  /*0690*/  LDG.E.64.CONSTANT R26, desc[UR8][R24.64+0x38] ;  /* 0x00003808181a7981 */ /* 0x000ea2000c1e9b00 */
[----:B---3--:R-:W-:-:S03]  /*06a0*/  DFMA R8, R10, R8, R12 ;  /* 0x000000080a08722b */ /* 0x008fc6000000000c */
[----:B------:R-:W3:Y:S04]  /*06b0*/  LDG.E.64.CONSTANT R10, desc[UR8][R4.64+0x28] ;  /* 0x00002808040a7981 */ /* 0x000ee8000c1e9b00 */
[----:B------:R-:W3:Y:S01]  /*06c0*/  LDG.E.64.CONSTANT R12, desc[UR8][R24.64+0x28] ;  /* 0x00002808180c7981 */ /* 0x000ee2000c1e9b00 */
[----:B----4-:R-:W-:-:S03]  /*06d0*/  DFMA R22, R6, R22, R8 ;  /* 0x000000160616722b */ /* 0x010fc60000000008 */
[----:B------:R-:W4:Y:S04]  /*06e0*/  LDG.E.64.CONSTANT R6, desc[UR8][R4.64+0x30] ;  /* 0x0000300804067981 */ /* 0x000f28000c1e9b00 */
[----:B------:R-:W4:Y:S04]  /*06f0*/  LDG.E.64.CONSTANT R8, desc[UR8][R24.64+0x30] ;  /* 0x0000300818087981 */ /* 0x000f28000c1e9b00 */
[----:B------:R-:W4:Y:S01]  /*0700*/  LDG.E.64.CONSTANT R4, desc[UR8][R4.64+0x38] ;  /* 0x0000380804047981 */ /* 0x000f22000c1e9b00 */
[----:B-----5:R-:W-:Y:S01]  /*0710*/  DFMA R18, R18, R20, R22 ;  /* 0x000000141212722b */ /* 0x020fe20000000016 */
[----:B------:R-:W-:-:S07]  /*0720*/  UIADD3 UR4, UPT, UPT, UR4, 0x8, URZ ;  /* 0x0000000804047890 */ /* 0x000fce000fffe0ff */
[----:B--2---:R-:W-:-:S08]  /*0730*/  DFMA R14, R14, R16, R18 ;  /* 0x000000100e0e722b */ /* 0x004fd00000000012 */
[----:B---3--:R-:W-:-:S08]  /*0740*/  DFMA R10, R10, R12, R14 ;  /* 0x0000000c0a0a722b */ /* 0x008fd0000000000e */
[----:B----4-:R-:W-:-:S08]  /*0750*/  DFMA R6, R6, R8, R10 ;  /* 0x000000080606722b */ /* 0x010fd0000000000a */
[----:B------:R-:W-:-:S11]  /*0760*/  DFMA R26, R4, R26, R6 ;  /* 0x0000001a041a722b */ /* 0x000fd60000000006 */
.L_x_22:
[----:B------:R-:W-:Y:S05]  /*0770*/  BRA.U !UP1, `(.L_x_19) ;  /* 0x00000001099c7547 */ /* 0x000fea000b800000 */
[----:B------:R-:W-:Y:S02]  /*0780*/  UISETP.GE.U32.AND UP0, UPT, UR7, 0x4, UPT ;  /* 0x000000040700788c */ /* 0x000fe4000bf06070 */
[----:B------:R-:W-:-:S04]  /*0790*/  ULOP3.LUT UR5, UR5, 0x3, URZ, 0xc0, !UPT ;  /* 0x0000000305057892 */ /* 0x000fc8000f8ec0ff */
[----:B------:R-:W-:-:S03]  /*07a0*/  UISETP.NE.AND UP1, UPT, UR5, URZ, UPT ;  /* 0x000000ff0500728c */ /* 0x000fc6000bf25270 */
[----:B------:R-:W-:Y:S08]  /*07b0*/  BRA.U !UP0, `(.L_x_23) ;  /* 0x00000001084c7547 */ /* 0x000ff0000b800000 */
[----:B------:R-:W0:Y:S01]  /*07c0*/  LDC.64 R20, c[0x0][0x388] ;  /* 0x0000e200ff147b82 */ /* 0x000e220000000a00 */
[----:B------:R-:W-:Y:S02]  /*07d0*/  VIADD R7, R2, UR4 ;  /* 0x0000000402077c36 */ /* 0x000fe40008000000 */
[----:B------:R-:W-:-:S05]  /*07e0*/  VIADD R23, R28, UR4 ;  /* 0x000000041c177c36 */ /* 0x000fca0008000000 */
[----:B------:R-:W1:Y:S01]  /*07f0*/  LDC.64 R4, c[0x0][0x390] ;  /* 0x0000e400ff047b82 */ /* 0x000e620000000a00 */
[----:B0-----:R-:W-:-:S05]  /*0800*/  IMAD.WIDE R20, R7, 0x8, R20 ;  /* 0x0000000807147825 */ /* 0x001fca00078e0214 */
[----:B------:R-:W2:Y:S01]  /*0810*/  LDG.E.64.CONSTANT R8, desc[UR8][R20.64+0x8] ;  /* 0x0000080814087981 */ /* 0x000ea2000c1e9b00 */
[----:B-1----:R-:W-:-:S03]  /*0820*/  IMAD.WIDE R22, R23, 0x8, R4 ;  /* 0x0000000817167825 */ /* 0x002fc600078e0204 */
[----:B------:R-:W3:Y:S04]  /*0830*/  LDG.E.64.CONSTANT R12, desc[UR8][R20.64+0x10] ;  /* 0x00001008140c7981 */ /* 0x000ee8000c1e9b00 */
[----:B------:R-:W4:Y:S04]  /*0840*/  LDG.E.64.CONSTANT R4, desc[UR8][R20.64] ;  /* 0x0000000814047981 */ /* 0x000f28000c1e9b00 */
[----:B------:R-:W4:Y:S04]  /*0850*/  LDG.E.64.CONSTANT R6, desc[UR8][R22.64] ;  /* 0x0000000816067981 */ /* 0x000f28000c1e9b00 */
[----:B------:R-:W2:Y:S04]  /*0860*/  LDG.E.64.CONSTANT R10, desc[UR8][R22.64+0x8] ;  /* 0x00000808160a7981 */ /* 0x000ea8000c1e9b00 */
[----:B------:R-:W3:Y:S04]  /*0870*/  LDG.E.64.CONSTANT R14, desc[UR8][R22.64+0x10] ;  /* 0x00001008160e7981 */ /* 0x000ee8000c1e9b00 */
[----:B------:R-:W5:Y:S04]  /*0880*/  LDG.E.64.CONSTANT R16, desc[UR8][R20.64+0x18] ;  /* 0x0000180814107981 */ /* 0x000f68000c1e9b00 */
[----:B------:R-:W5:Y:S01]  /*0890*/  LDG.E.64.CONSTANT R18, desc[UR8][R22.64+0x18] ;  /* 0x0000180816127981 */ /* 0x000f62000c1e9b00 */
[----:B------:R-:W-:Y:S01]  /*08a0*/  UIADD3 UR4, UPT, UPT, UR4, 0x4, URZ ;  /* 0x0000000404047890 */ /* 0x000fe2000fffe0ff */
[----:B----4-:R-:W-:-:S08]  /*08b0*/  DFMA R4, R4, R6, R26 ;  /* 0x000000060404722b */ /* 0x010fd0000000001a */
[----:B--2---:R-:W-:-:S08]  /*08c0*/  DFMA R4, R8, R10, R4 ;  /* 0x0000000a0804722b */ /* 0x004fd00000000004 */
[----:B---3--:R-:W-:-:S08]  /*08d0*/  DFMA R4, R12, R14, R4 ;  /* 0x0000000e0c04722b */ /* 0x008fd00000000004 */
[----:B-----5:R-:W-:-:S11]  /*08e0*/  DFMA R26, R16, R18, R4 ;  /* 0x00000012101a722b */ /* 0x020fd60000000004 */
.L_x_23:
[----:B------:R-:W-:Y:S05]  /*08f0*/  BRA.U !UP1, `(.L_x_19) ;  /* 0x00000001093c7547 */ /* 0x000fea000b800000 */
[----:B------:R-:W0:Y:S01]  /*0900*/  LDC.64 R10, c[0x0][0x388] ;  /* 0x0000e200ff0a7b82 */ /* 0x000e220000000a00 */
[----:B------:R-:W-:Y:S01]  /*0910*/  IADD3 R13, PT, PT, R28, UR4, RZ ;  /* 0x000000041c0d7c10 */ /* 0x000fe2000fffe0ff */
[----:B------:R-:W-:Y:S01]  /*0920*/  VIADD R15, R2, UR4 ;  /* 0x00000004020f7c36 */ /* 0x000fe20008000000 */
[----:B------:R-:W-:-:S05]  /*0930*/  UIADD3 UR5, UPT, UPT, -UR5, URZ, URZ ;  /* 0x000000ff05057290 */ /* 0x000fca000fffe1ff */
[----:B------:R-:W1:Y:S07]  /*0940*/  LDC.64 R8, c[0x0][0x390] ;  /* 0x0000e400ff087b82 */ /* 0x000e6e0000000a00 */
.L_x_24:
[----:B-1----:R-:W-:-:S04]  /*0950*/  IMAD.WIDE R4, R13, 0x8, R8 ;  /* 0x000000080d047825 */ /* 0x002fc800078e0208 */
[----:B0-----:R-:W-:Y:S02]  /*0960*/  IMAD.WIDE R6, R15, 0x8, R10 ;  /* 0x000000080f067825 */ /* 0x001fe400078e020a */
[----:B------:R-:W2:Y:S04]  /*0970*/  LDG.E.64.CONSTANT R4, desc[UR8][R4.64] ;  /* 0x0000000804047981 */ /* 0x000ea8000c1e9b00 */
[----:B------:R-:W2:Y:S01]  /*0980*/  LDG.E.64.CONSTANT R6, desc[UR8][R6.64] ;  /* 0x0000000806067981 */ /* 0x000ea2000c1e9b00 */
[----:B------:R-:W-:Y:S01]  /*0990*/  UIADD3 UR5, UPT, UPT, UR5, 0x1, URZ ;  /* 0x0000000105057890 */ /* 0x000fe2000fffe0ff */
[----:B------:R-:W-:Y:S01]  /*09a0*/  IADD3 R13, PT, PT, R13, 0x1, RZ ;  /* 0x000000010d0d7810 */ /* 0x000fe20007ffe0ff */
[----:B------:R-:W-:Y:S02]  /*09b0*/  VIADD R15, R15, 0x1 ;  /* 0x000000010f0f7836 */ /* 0x000fe40000000000 */
[----:B------:R-:W-:Y:S01]  /*09c0*/  UISETP.NE.AND UP0, UPT, UR5, URZ, UPT ;  /* 0x000000ff0500728c */ /* 0x000fe2000bf05270 */
[----:B--2---:R-:W-:-:S08]  /*09d0*/  DFMA R26, R6, R4, R26 ;  /* 0x00000004061a722b */ /* 0x004fd0000000001a */
[----:B------:R-:W-:Y:S05]  /*09e0*/  BRA.U UP0, `(.L_x_24) ;  /* 0xfffffffd00d87547 */ /* 0x000fea000b83ffff */
.L_x_19:
[----:B------:R-:W0:Y:S01]  /*09f0*/  LDC.64 R6, c[0x0][0x398] ;  /* 0x0000e600ff067b82 */ /* 0x000e220000000a00 */
[----:B-12-4-:R-:W-:-:S04]  /*0a00*/  IMAD R0, R3, UR10, R0 ;  /* 0x0000000a03007c24 */ /* 0x016fc8000f8e0200 */
[----:B0-----:R-:W-:-:S06]  /*0a10*/  IMAD.WIDE.U32 R6, R0, 0x8, R6 ;  /* 0x0000000800067825 */ /* 0x001fcc00078e0006 */
[----:B------:R-:W2:Y:S01]  /*0a20*/  LDG.E.64.CONSTANT R6, desc[UR8][R6.64] ;  /* 0x0000000806067981 */ /* 0x000ea2000c1e9b00 */
[----:B------:R-:W-:Y:S01]  /*0a30*/  MOV R2, 0x652b82fe ;  /* 0x652b82fe00027802 */ /* 0x000fe20000000f00 */
[----:B------:R-:W-:Y:S01]  /*0a40*/  IMAD.MOV.U32 R3, RZ, RZ, 0x3ff71547 ;  /* 0x3ff71547ff037424 */ /* 0x000fe200078e00ff */
[----:B------:R-:W-:Y:S01]  /*0a50*/  UMOV UR4, 0xfefa39ef ;  /* 0xfefa39ef00047882 */ /* 0x000fe20000000000 */
[----:B------:R-:W-:Y:S01]  /*0a60*/  UMOV UR5, 0x3fe62e42 ;  /* 0x3fe62e4200057882 */ /* 0x000fe20000000000 */
[----:B--2---:R-:W-:-:S08]  /*0a70*/  DADD R26, R6, R26 ;  /* 0x00000000061a7229 */ /* 0x004fd0000000001a */
[----:B------:R-:W-:-:S08]  /*0a80*/  DFMA R2, R26, -R2, 6.75539944105574400000e+15 ;  /* 0x433800001a02742b */ /* 0x000fd00000000802 */
[----:B------:R-:W-:-:S08]  /*0a90*/  DADD R4, R2, -6.75539944105574400000e+15 ;  /* 0xc338000002047429 */ /* 0x000fd00000000000 */
[----:B------:R-:W-:Y:S01]  /*0aa0*/  DFMA R8, R4, -UR4, -R26 ;  /* 0x8000000404087c2b */ /* 0x000fe2000800081a */
[----:B------:R-:W-:Y:S01]  /*0ab0*/  UMOV UR4, 0x3b39803f ;  /* 0x3b39803f00047882 */ /* 0x000fe20000000000 */
[----:B------:R-:W-:-:S06]  /*0ac0*/  UMOV UR5, 0x3c7abc9e ;  /* 0x3c7abc9e00057882 */ /* 0x000fcc0000000000 */
[----:B------:R-:W-:Y:S01]  /*0ad0*/  DFMA R4, R4, -UR4, R8 ;  /* 0x8000000404047c2b */ /* 0x000fe20008000008 */
[----:B------:R-:W-:Y:S01]  /*0ae0*/  UMOV UR4, 0x69ce2bdf ;  /* 0x69ce2bdf00047882 */ /* 0x000fe20000000000 */
[----:B------:R-:W-:Y:S01]  /*0af0*/  MOV R8, 0xfca213ea ;  /* 0xfca213ea00087802 */ /* 0x000fe20000000f00 */
[----:B------:R-:W-:Y:S01]  /*0b00*/  IMAD.MOV.U32 R9, RZ, RZ, 0x3e928af3 ;  /* 0x3e928af3ff097424 */ /* 0x000fe200078e00ff */
[----:B------:R-:W-:-:S05]  /*0b10*/  UMOV UR5, 0x3e5ade15 ;  /* 0x3e5ade1500057882 */ /* 0x000fca0000000000 */
[----:B------:R-:W-:Y:S01]  /*0b20*/  DFMA R6, R4, UR4, R8 ;  /* 0x0000000404067c2b */ /* 0x000fe20008000008 */
[----:B------:R-:W-:Y:S01]  /*0b30*/  UMOV UR4, 0x62401315 ;  /* 0x6240131500047882 */ /* 0x000fe20000000000 */
[----:B------:R-:W-:Y:S01]  /*0b40*/  UMOV UR5, 0x3ec71dee ;  /* 0x3ec71dee00057882 */ /* 0x000fe20000000000 */
[----:B------:R-:W-:-:S05]  /*0b50*/  DADD R8, -RZ, -R26 ;  /* 0x00000000ff087229 */ /* 0x000fca000000091a */
[----:B------:R-:W-:Y:S01]  /*0b60*/  DFMA R6, R4, R6, UR4 ;  /* 0x0000000404067e2b */ /* 0x000fe20008000006 */
[----:B------:R-:W-:Y:S01]  /*0b70*/  UMOV UR4, 0x7c89eb71 ;  /* 0x7c89eb7100047882 */ /* 0x000fe20000000000 */
[----:B------:R-:W-:-:S03]  /*0b80*/  UMOV UR5, 0x3efa0199 ;  /* 0x3efa019900057882 */ /* 0x000fc60000000000 */
[----:B------:R-:W-:-:S03]  /*0b90*/  FSETP.GEU.AND P0, PT, |R9|, 4.1917929649353027344, PT ;  /* 0x4086232b0900780b */ /* 0x000fc60003f0e200 */
[----:B------:R-:W-:Y:S01]  /*0ba0*/  DFMA R6, R4, R6, UR4 ;  /* 0x0000000404067e2b */ /* 0x000fe20008000006 */
[----:B------:R-:W-:Y:S01]  /*0bb0*/  UMOV UR4, 0x14761f65 ;  /* 0x14761f6500047882 */ /* 0x000fe20000000000 */
[----:B------:R-:W-:-:S06]  /*0bc0*/  UMOV UR5, 0x3f2a01a0 ;  /* 0x3f2a01a000057882 */ /* 0x000fcc0000000000 */
        /* <DEDUP_REMOVED lines=15> */
[----:B------:R-:W-:-:S08]  /*0cc0*/  DFMA R6, R4, R6, UR4 ;  /* 0x0000000404067e2b */ /* 0x000fd00008000006 */
[----:B------:R-:W-:-:S08]  /*0cd0*/  DFMA R6, R4, R6, 1 ;  /* 0x3ff000000406742b */ /* 0x000fd00000000006 */
[----:B------:R-:W-:-:S10]  /*0ce0*/  DFMA R6, R4, R6, 1 ;  /* 0x3ff000000406742b */ /* 0x000fd40000000006 */
[----:B------:R-:W-:Y:S01]  /*0cf0*/  LEA R5, R2, R7, 0x14 ;  /* 0x0000000702057211 */ /* 0x000fe200078ea0ff */
[----:B------:R-:W-:Y:S01]  /*0d00*/  IMAD.MOV.U32 R4, RZ, RZ, R6 ;  /* 0x000000ffff047224 */ /* 0x000fe200078e0006 */
[----:B------:R-:W-:Y:S06]  /*0d10*/  @!P0 BRA `(.L_x_25) ;  /* 0x0000000000388947 */ /* 0x000fec0003800000 */
[----:B------:R-:W-:Y:S01]  /*0d20*/  FSETP.GEU.AND P1, PT, |R9|, 4.2275390625, PT ;  /* 0x408748000900780b */ /* 0x000fe20003f2e200 */
[C---:B------:R-:W-:Y:S02]  /*0d30*/  DADD R4, -R26.reuse, +INF ;  /* 0x7ff000001a047429 */ /* 0x040fe40000000100 */
[----:B------:R-:W-:-:S08]  /*0d40*/  DSETP.GT.AND P0, PT, R26, RZ, PT ;  /* 0x000000ff1a00722a */ /* 0x000fd00003f04000 */
[----:B------:R-:W-:Y:S02]  /*0d50*/  FSEL R4, R4, RZ, !P0 ;  /* 0x000000ff04047208 */ /* 0x000fe40004000000 */
[----:B------:R-:W-:Y:S01]  /*0d60*/  FSEL R5, R5, RZ, !P0 ;  /* 0x000000ff05057208 */ /* 0x000fe20004000000 */
[----:B------:R-:W-:Y:S06]  /*0d70*/  @P1 BRA `(.L_x_25) ;  /* 0x0000000000201947 */ /* 0x000fec0003800000 */
[----:B------:R-:W-:Y:S02]  /*0d80*/  LEA.HI R3, R2, R2, RZ, 0x1 ;  /* 0x0000000202037211 */ /* 0x000fe400078f08ff */
[----:B------:R-:W-:Y:S02]  /*0d90*/  MOV R4, R6 ;  /* 0x0000000600047202 */ /* 0x000fe40000000f00 */
[----:B------:R-:W-:-:S04]  /*0da0*/  SHF.R.S32.HI R3, RZ, 0x1, R3 ;  /* 0x00000001ff037819 */ /* 0x000fc80000011403 */
[----:B------:R-:W-:Y:S01]  /*0db0*/  IADD3 R2, PT, PT, R2, -R3, RZ ;  /* 0x8000000302027210 */ /* 0x000fe20007ffe0ff */
[----:B------:R-:W-:-:S03]  /*0dc0*/  IMAD R5, R3, 0x100000, R7 ;  /* 0x0010000003057824 */ /* 0x000fc600078e0207 */
[----:B------:R-:W-:Y:S01]  /*0dd0*/  LEA R3, R2, 0x3ff00000, 0x14 ;  /* 0x3ff0000002037811 */ /* 0x000fe200078ea0ff */
[----:B------:R-:W-:-:S06]  /*0de0*/  IMAD.MOV.U32 R2, RZ, RZ, RZ ;  /* 0x000000ffff027224 */ /* 0x000fcc00078e00ff */
[----:B------:R-:W-:-:S11]  /*0df0*/  DMUL R4, R4, R2 ;  /* 0x0000000204047228 */ /* 0x000fd60000000000 */
.L_x_25:
[----:B------:R-:W-:Y:S01]  /*0e00*/  DADD R10, R4, 1 ;  /* 0x3ff00000040a7429 */ /* 0x000fe20000000000 */
[----:B------:R-:W0:Y:S05]  /*0e10*/  LDC.64 R8, c[0x0][0x3a0] ;  /* 0x0000e800ff087b82 */ /* 0x000e2a0000000a00 */
[----:B------:R-:W1:Y:S04]  /*0e20*/  MUFU.RCP64H R5, R11 ;  /* 0x0000000b00057308 */ /* 0x000e680000001800 */
[----:B------:R-:W-:-:S04]  /*0e30*/  IADD3 R4, PT, PT, R11, 0x300402, RZ ;  /* 0x003004020b047810 */ /* 0x000fc80007ffe0ff */
[----:B------:R-:W-:Y:S02]  /*0e40*/  FSETP.GEU.AND P0, PT, |R4|, 5.8789094863358348022e-39, PT ;  /* 0x004004020400780b */ /* 0x000fe40003f0e200 */
[----:B-1----:R-:W-:-:S08]  /*0e50*/  DFMA R2, -R10, R4, 1 ;  /* 0x3ff000000a02742b */ /* 0x002fd00000000104 */
[----:B------:R-:W-:Y:S01]  /*0e60*/  DFMA R6, R2, R2, R2 ;  /* 0x000000020206722b */ /* 0x000fe20000000002 */
[----:B0-----:R-:W-:-:S05]  /*0e70*/  IMAD.WIDE.U32 R2, R0, 0x8, R8 ;  /* 0x0000000800027825 */ /* 0x001fca00078e0008 */
[----:B------:R0:W-:Y:S02]  /*0e80*/  STG.E.64 desc[UR8][R2.64], R26 ;  /* 0x0000001a02007986 */ /* 0x0001e4000c101b08 */
[----:B------:R-:W-:-:S08]  /*0e90*/  DFMA R6, R4, R6, R4 ;  /* 0x000000060406722b */ /* 0x000fd00000000004 */
[----:B------:R-:W-:-:S08]  /*0ea0*/  DFMA R8, -R10, R6, 1 ;  /* 0x3ff000000a08742b */ /* 0x000fd00000000106 */
[----:B------:R-:W-:Y:S01]  /*0eb0*/  DFMA R6, R6, R8, R6 ;  /* 0x000000080606722b */ /* 0x000fe20000000006 */
[----:B0-----:R-:W-:Y:S10]  /*0ec0*/  @P0 BRA `(.L_x_26) ;  /* 0x0000000000100947 */ /* 0x001ff40003800000 */
[----:B------:R-:W-:-:S05]  /*0ed0*/  LOP3.LUT R2, R11, 0x7fffffff, RZ, 0xc0, !PT ;  /* 0x7fffffff0b027812 */ /* 0x000fca00078ec0ff */
[----:B------:R-:W-:Y:S01]  /*0ee0*/  VIADD R8, R2, 0xfff00000 ;  /* 0xfff0000002087836 */ /* 0x000fe20000000000 */
[----:B------:R-:W-:-:S07]  /*0ef0*/  MOV R2, 0xf10 ;  /* 0x00000f1000027802 */ /* 0x000fce0000000f00 */
[----:B------:R-:W-:Y:S05]  /*0f00*/  CALL.REL.NOINC `($__internal_0_$__cuda_sm20_dblrcp_rn_slowpath_v3) ;  /* 0x0000000000107944 */ /* 0x000fea0003c00000 */
.L_x_26:
[----:B------:R-:W0:Y:S02]  /*0f10*/  LDC.64 R2, c[0x0][0x3a8] ;  /* 0x0000ea00ff027b82 */ /* 0x000e240000000a00 */
[----:B0-----:R-:W-:-:S05]  /*0f20*/  IMAD.WIDE.U32 R2, R0, 0x8, R2 ;  /* 0x0000000800027825 */ /* 0x001fca00078e0002 */
[----:B------:R-:W-:Y:S01]  /*0f30*/  STG.E.64 desc[UR8][R2.64], R6 ;  /* 0x0000000602007986 */ /* 0x000fe2000c101b08 */
[----:B------:R-:W-:Y:S05]  /*0f40*/  EXIT ;  /* 0x000000000000794d */ /* 0x000fea0003800000 */
        .weak           $__internal_0_$__cuda_sm20_dblrcp_rn_slowpath_v3
        .type           $__internal_0_$__cuda_sm20_dblrcp_rn_slowpath_v3,@function
        .size           $__internal_0_$__cuda_sm20_dblrcp_rn_slowpath_v3,(.L_x_31 - $__internal_0_$__cuda_sm20_dblrcp_rn_slowpath_v3)
$__internal_0_$__cuda_sm20_dblrcp_rn_slowpath_v3:
[----:B------:R-:W-:Y:S01]  /*0f50*/  MOV R4, R10 ;  /* 0x0000000a00047202 */ /* 0x000fe20000000f00 */
[----:B------:R-:W-:-:S06]  /*0f60*/  IMAD.MOV.U32 R5, RZ, RZ, R11 ;  /* 0x000000ffff057224 */ /* 0x000fcc00078e000b */
[----:B------:R-:W-:-:S14]  /*0f70*/  DSETP.GTU.AND P0, PT, |R4|, +INF , PT ;  /* 0x7ff000000400742a */ /* 0x000fdc0003f0c200 */
[----:B------:R-:W-:Y:S05]  /*0f80*/  @P0 BRA `(.L_x_27) ;  /* 0x00000000007c0947 */ /* 0x000fea0003800000 */
[----:B------:R-:W-:-:S04]  /*0f90*/  LOP3.LUT R10, R11, 0x7fffffff, RZ, 0xc0, !PT ;  /* 0x7fffffff0b0a7812 */ /* 0x000fc800078ec0ff */
[----:B------:R-:W-:-:S04]  /*0fa0*/  IADD3 R3, PT, PT, R10, -0x1, RZ ;  /* 0xffffffff0a037810 */ /* 0x000fc80007ffe0ff */
[----:B------:R-:W-:-:S13]  /*0fb0*/  ISETP.GE.U32.AND P0, PT, R3, 0x7fefffff, PT ;  /* 0x7fefffff0300780c */ /* 0x000fda0003f06070 */
[----:B------:R-:W-:Y:S01]  /*0fc0*/  @P0 LOP3.LUT R7, R5, 0x7ff00000, RZ, 0x3c, !PT ;  /* 0x7ff0000005070812 */ /* 0x000fe200078e3cff */
[----:B------:R-:W-:Y:S01]  /*0fd0*/  @P0 IMAD.MOV.U32 R6, RZ, RZ, RZ ;  /* 0x000000ffff060224 */ /* 0x000fe200078e00ff */
[----:B------:R-:W-:Y:S06]  /*0fe0*/  @P0 BRA `(.L_x_28) ;  /* 0x00000000006c0947 */ /* 0x000fec0003800000 */
[----:B------:R-:W-:-:S13]  /*0ff0*/  ISETP.GE.U32.AND P0, PT, R10, 0x1000001, PT ;  /* 0x010000010a00780c */ /* 0x000fda0003f06070 */
[----:B------:R-:W-:Y:S05]  /*1000*/  @!P0 BRA `(.L_x_29) ;  /* 0x0000000000348947 */ /* 0x000fea0003800000 */
[----:B------:R-:W-:Y:S01]  /*1010*/  IADD3 R7, PT, PT, R5, -0x3fe00000, RZ ;  /* 0xc020000005077810 */ /* 0x000fe20007ffe0ff */
[----:B------:R-:W-:-:S03]  /*1020*/  IMAD.MOV.U32 R6, RZ, RZ, R4 ;  /* 0x000000ffff067224 */ /* 0x000fc600078e0004 */
[----:B------:R-:W0:Y:S03]  /*1030*/  MUFU.RCP64H R9, R7 ;  /* 0x0000000700097308 */ /* 0x000e260000001800 */
[----:B0-----:R-:W-:-:S08]  /*1040*/  DFMA R10, -R6, R8, 1 ;  /* 0x3ff00000060a742b */ /* 0x001fd00000000108 */
[----:B------:R-:W-:-:S08]  /*1050*/  DFMA R10, R10, R10, R10 ;  /* 0x0000000a0a0a722b */ /* 0x000fd0000000000a */
[----:B------:R-:W-:-:S08]  /*1060*/  DFMA R10, R8, R10, R8 ;  /* 0x0000000a080a722b */ /* 0x000fd00000000008 */
[----:B------:R-:W-:-:S08]  /*1070*/  DFMA R8, -R6, R10, 1 ;  /* 0x3ff000000608742b */ /* 0x000fd0000000010a */
[----:B------:R-:W-:-:S08]  /*1080*/  DFMA R8, R10, R8, R10 ;  /* 0x000000080a08722b */ /* 0x000fd0000000000a */
[----:B------:R-:W-:-:S08]  /*1090*/  DMUL R8, R8, 2.2250738585072013831e-308 ;  /* 0x0010000008087828 */ /* 0x000fd00000000000 */
[----:B------:R-:W-:-:S08]  /*10a0*/  DFMA R4, -R4, R8, 1 ;  /* 0x3ff000000404742b */ /* 0x000fd00000000108 */
[----:B------:R-:W-:-:S08]  /*10b0*/  DFMA R4, R4, R4, R4 ;  /* 0x000000040404722b */ /* 0x000fd00000000004 */
[----:B------:R-:W-:Y:S01]  /*10c0*/  DFMA R6, R8, R4, R8 ;  /* 0x000000040806722b */ /* 0x000fe20000000008 */
[----:B------:R-:W-:Y:S10]  /*10d0*/  BRA `(.L_x_28) ;  /* 0x0000000000307947 */ /* 0x000ff40003800000 */
.L_x_29:
[----:B------:R-:W-:Y:S01]  /*10e0*/  DMUL R4, R4, 8.11296384146066816958e+31 ;  /* 0x4690000004047828 */ /* 0x000fe20000000000 */
[----:B------:R-:W-:-:S05]  /*10f0*/  MOV R6, R8 ;  /* 0x0000000800067202 */ /* 0x000fca0000000f00 */
[----:B------:R-:W0:Y:S02]  /*1100*/  MUFU.RCP64H R7, R5 ;  /* 0x0000000500077308 */ /* 0x000e240000001800 */
[----:B0-----:R-:W-:-:S08]  /*1110*/  DFMA R8, -R4, R6, 1 ;  /* 0x3ff000000408742b */ /* 0x001fd00000000106 */
[----:B------:R-:W-:-:S08]  /*1120*/  DFMA R8, R8, R8, R8 ;  /* 0x000000080808722b */ /* 0x000fd00000000008 */
[----:B------:R-:W-:-:S08]  /*1130*/  DFMA R8, R6, R8, R6 ;  /* 0x000000080608722b */ /* 0x000fd00000000006 */
[----:B------:R-:W-:-:S08]  /*1140*/  DFMA R6, -R4, R8, 1 ;  /* 0x3ff000000406742b */ /* 0x000fd00000000108 */
[----:B------:R-:W-:-:S08]  /*1150*/  DFMA R6, R8, R6, R8 ;  /* 0x000000060806722b */ /* 0x000fd00000000008 */
[----:B------:R-:W-:Y:S01]  /*1160*/  DMUL R6, R6, 8.11296384146066816958e+31 ;  /* 0x4690000006067828 */ /* 0x000fe20000000000 */
[----:B------:R-:W-:Y:S10]  /*1170*/  BRA `(.L_x_28) ;  /* 0x0000000000087947 */ /* 0x000ff40003800000 */
.L_x_27:
[----:B------:R-:W-:Y:S01]  /*1180*/  LOP3.LUT R7, R5, 0x80000, RZ, 0xfc, !PT ;  /* 0x0008000005077812 */ /* 0x000fe200078efcff */
[----:B------:R-:W-:-:S07]  /*1190*/  IMAD.MOV.U32 R6, RZ, RZ, R4 ;  /* 0x000000ffff067224 */ /* 0x000fce00078e0004 */
.L_x_28:
[----:B------:R-:W-:-:S04]  /*11a0*/  MOV R3, 0x0 ;  /* 0x0000000000037802 */ /* 0x000fc80000000f00 */
[----:B------:R-:W-:Y:S05]  /*11b0*/  RET.REL.NODEC R2 `(_Z9propagateiiPKdS0_S0_PdS1_) ;  /* 0xffffffec02907950 */ /* 0x000fea0003c3ffff */
.L_x_30:
        /* <DEDUP_REMOVED lines=12> */
.L_x_31:


//--------------------- .nv.shared.reserved.0     --------------------------
	.section	.nv.shared.reserved.0,"aw",@nobits
	.weak		__nv_reservedSMEM_offset_0_alias
	.size		__nv_reservedSMEM_offset_0_alias, 0, 64
	.other		__nv_reservedSMEM_offset_0_alias,@"STO_CUDA_RESERVED_SHARED STV_DEFAULT"
__nv_reservedSMEM_offset_0_alias:
	.zero		0
	.zero		64


//--------------------- .nv.constant0._Z6argmaxiPKdPi --------------------------
	.section	.nv.constant0._Z6argmaxiPKdPi,"a",@progbits
	.sectionflags	@""
	.align	4
.nv.constant0._Z6argmaxiPKdPi:
	.zero		920


//--------------------- .nv.constant0._Z13backpropagateiiPdPKdiS_S1_S1_S_S1_iS_S_S1_S1_S_S_ --------------------------
	.section	.nv.constant0._Z13backpropagateiiPdPKdiS_S1_S1_S_S1_iS_S_S1_S1_S_S_,"a",@progbits
	.sectionflags	@""
	.align	4
.nv.constant0._Z13backpropagateiiPdPKdiS_S1_S1_S_S1_iS_S_S1_S1_S_S_:
	.zero		1024


//--------------------- .nv.constant0._Z9propagateiiPKdS0_S0_PdS1_ --------------------------
	.section	.nv.constant0._Z9propagateiiPKdS0_S0_PdS1_,"a",@progbits
	.sectionflags	@""
	.align	4
.nv.constant0._Z9propagateiiPKdS0_S0_PdS1_:
	.zero		944


//--------------------- SYMBOLS --------------------------

	.type		.nv.reservedSmem.offset0,@object
	.size		.nv.reservedSmem.offset0,0x4
